	.target	sm_90a

	.elftype	@"ET_EXEC"


//--------------------- .note.nv.tkinfo           --------------------------
	.section	.note.nv.tkinfo,"",@"SHT_NOTE"
	.sectionflags	@"SHF_NOTE_NV_TKINFO"
	.tkinfo
        /*0018*/ 	.word	0x00000002
        /*0030*/ 	.string	""
        /*0030*/ 	.string	"ptxas"
        /*0030*/ 	.string	"Cuda compilation tools, release 13.0, V13.0.88"
        /*0030*/ 	.string	"Build cuda_13.0.r13.0/compiler.36424714_0"
        /*0030*/ 	.string	"-arch sm_90a -m 64 "



//--------------------- .note.nv.cuinfo           --------------------------
	.section	.note.nv.cuinfo,"",@"SHT_NOTE"
	.sectionflags	@"SHF_NOTE_NV_CUINFO"
        /*0018*/ 	.short	0x0002
        /*001a*/ 	.short	0x005a
        /*001c*/ 	.short	0x0082
	.zero		2


//--------------------- .nv.info                  --------------------------
	.section	.nv.info,"",@"SHT_CUDA_INFO"
	.align	4


	//----- nvinfo : EIATTR_REGCOUNT
	.align		4
        /*0000*/ 	.byte	0x04, 0x2f
        /*0002*/ 	.short	(.L_12 - .L_11)
	.align		4
.L_11:
        /*0004*/ 	.word	index@(_ZN7cutlass13device_kernelINS_4gemm6kernel13GemmUniversalIN4cute5tupleIJiiiiEEENS1_10collective13CollectiveMmaINS1_37MainloopSm90TmaGmmaWarpSpecializedFP8ILi5ENS5_IJNS4_1CILi1EEESB_SB_EEENS1_32KernelTmaWarpSpecializedPingpongEEENS5_IJNSA_ILi64EEENSA_ILi128EEESG_EEENS_12float_e5m2_tENS5_IJlSB_lEEESI_SJ_NS4_8TiledMMAINS4_8MMA_AtomIJNS4_4SM904GMMA31MMA_64x128x32_F32E5M2E5M2_SS_TNILNSN_7ScaleInE1ELSP_1EEEEEENS4_6LayoutISC_NS5_IJNSA_ILi0EEEST_ST_EEEEENS5_IJNS4_10UnderscoreESW_SW_EEEEENS4_13SM90_TMA_LOADENS4_14ComposedLayoutINS4_7SwizzleILi3ELi4ELi3EEENS4_18smem_ptr_flag_bitsILi8EEENSS_INS5_IJNSA_ILi8EEESG_EEENS5_IJSG_SB_EEEEEEEvNS4_8identityESZ_S19_vS1A_EENS_8epilogue10collective6detail29Sm90TmaWarpSpecializedAdapterINS1D_15DefaultEpilogueISI_SJ_SJ_NS1C_6thread17LinearCombinationISI_Li1EffLNS1H_9ScaleType4KindE0ELNS_15FloatRoundStyleE2ESI_EENS1_15EpilogueDefaultEEEEEvvEEEEvNT_6ParamsE)
        /*0008*/ 	.word	0x000000a8


	//----- nvinfo : EIATTR_FRAME_SIZE
	.align		4
.L_12:
        /*000c*/ 	.byte	0x04, 0x11
        /*000e*/ 	.short	(.L_14 - .L_13)
	.align		4
.L_13:
        /*0010*/ 	.word	index@(_ZN7cutlass13device_kernelINS_4gemm6kernel13GemmUniversalIN4cute5tupleIJiiiiEEENS1_10collective13CollectiveMmaINS1_37MainloopSm90TmaGmmaWarpSpecializedFP8ILi5ENS5_IJNS4_1CILi1EEESB_SB_EEENS1_32KernelTmaWarpSpecializedPingpongEEENS5_IJNSA_ILi64EEENSA_ILi128EEESG_EEENS_12float_e5m2_tENS5_IJlSB_lEEESI_SJ_NS4_8TiledMMAINS4_8MMA_AtomIJNS4_4SM904GMMA31MMA_64x128x32_F32E5M2E5M2_SS_TNILNSN_7ScaleInE1ELSP_1EEEEEENS4_6LayoutISC_NS5_IJNSA_ILi0EEEST_ST_EEEEENS5_IJNS4_10UnderscoreESW_SW_EEEEENS4_13SM90_TMA_LOADENS4_14ComposedLayoutINS4_7SwizzleILi3ELi4ELi3EEENS4_18smem_ptr_flag_bitsILi8EEENSS_INS5_IJNSA_ILi8EEESG_EEENS5_IJSG_SB_EEEEEEEvNS4_8identityESZ_S19_vS1A_EENS_8epilogue10collective6detail29Sm90TmaWarpSpecializedAdapterINS1D_15DefaultEpilogueISI_SJ_SJ_NS1C_6thread17LinearCombinationISI_Li1EffLNS1H_9ScaleType4KindE0ELNS_15FloatRoundStyleE2ESI_EENS1_15EpilogueDefaultEEEEEvvEEEEvNT_6ParamsE)
        /*0014*/ 	.word	0x00000000


	//----- nvinfo : EIATTR_MIN_STACK_SIZE
	.align		4
.L_14:
        /*0018*/ 	.byte	0x04, 0x12
        /*001a*/ 	.short	(.L_16 - .L_15)
	.align		4
.L_15:
        /*001c*/ 	.word	index@(_ZN7cutlass13device_kernelINS_4gemm6kernel13GemmUniversalIN4cute5tupleIJiiiiEEENS1_10collective13CollectiveMmaINS1_37MainloopSm90TmaGmmaWarpSpecializedFP8ILi5ENS5_IJNS4_1CILi1EEESB_SB_EEENS1_32KernelTmaWarpSpecializedPingpongEEENS5_IJNSA_ILi64EEENSA_ILi128EEESG_EEENS_12float_e5m2_tENS5_IJlSB_lEEESI_SJ_NS4_8TiledMMAINS4_8MMA_AtomIJNS4_4SM904GMMA31MMA_64x128x32_F32E5M2E5M2_SS_TNILNSN_7ScaleInE1ELSP_1EEEEEENS4_6LayoutISC_NS5_IJNSA_ILi0EEEST_ST_EEEEENS5_IJNS4_10UnderscoreESW_SW_EEEEENS4_13SM90_TMA_LOADENS4_14ComposedLayoutINS4_7SwizzleILi3ELi4ELi3EEENS4_18smem_ptr_flag_bitsILi8EEENSS_INS5_IJNSA_ILi8EEESG_EEENS5_IJSG_SB_EEEEEEEvNS4_8identityESZ_S19_vS1A_EENS_8epilogue10collective6detail29Sm90TmaWarpSpecializedAdapterINS1D_15DefaultEpilogueISI_SJ_SJ_NS1C_6thread17LinearCombinationISI_Li1EffLNS1H_9ScaleType4KindE0ELNS_15FloatRoundStyleE2ESI_EENS1_15EpilogueDefaultEEEEEvvEEEEvNT_6ParamsE)
        /*0020*/ 	.word	0x00000000
.L_16:


//--------------------- .nv.compat                --------------------------
	.section	.nv.compat,"",@"SHT_CUDA_COMPAT_INFO"
	.align	4
        /*0000*/ 	.byte	0x02, 0x09, 0x01, 0x00, 0x02, 0x02, 0x04, 0x00, 0x02, 0x05, 0x05, 0x00, 0x03, 0x07, 0x01, 0x01
        /*0010*/ 	.byte	0x02, 0x03, 0x01, 0x00, 0x02, 0x06, 0x01, 0x00, 0x04, 0x0b, 0x08, 0x00, 0x00, 0x00, 0x00, 0x00
        /*0020*/ 	.byte	0x00, 0x00, 0x00, 0x00


//--------------------- .nv.info._ZN7cutlass13device_kernelINS_4gemm6kernel13GemmUniversalIN4cute5tupleIJiiiiEEENS1_10collective13CollectiveMmaINS1_37MainloopSm90TmaGmmaWarpSpecializedFP8ILi5ENS5_IJNS4_1CILi1EEESB_SB_EEENS1_32KernelTmaWarpSpecializedPingpongEEENS5_IJNSA_ILi64EEENSA_ILi128EEESG_EEENS_12float_e5m2_tENS5_IJlSB_lEEESI_SJ_NS4_8TiledMMAINS4_8MMA_AtomIJNS4_4SM904GMMA31MMA_64x128x32_F32E5M2E5M2_SS_TNILNSN_7ScaleInE1ELSP_1EEEEEENS4_6LayoutISC_NS5_IJNSA_ILi0EEEST_ST_EEEEENS5_IJNS4_10UnderscoreESW_SW_EEEEENS4_13SM90_TMA_LOADENS4_14ComposedLayoutINS4_7SwizzleILi3ELi4ELi3EEENS4_18smem_ptr_flag_bitsILi8EEENSS_INS5_IJNSA_ILi8EEESG_EEENS5_IJSG_SB_EEEEEEEvNS4_8identityESZ_S19_vS1A_EENS_8epilogue10collective6detail29Sm90TmaWarpSpecializedAdapterINS1D_15DefaultEpilogueISI_SJ_SJ_NS1C_6thread17LinearCombinationISI_Li1EffLNS1H_9ScaleType4KindE0ELNS_15FloatRoundStyleE2ESI_EENS1_15EpilogueDefaultEEEEEvvEEEEvNT_6ParamsE --------------------------
	.section	.nv.info._ZN7cutlass13device_kernelINS_4gemm6kernel13GemmUniversalIN4cute5tupleIJiiiiEEENS1_10collective13CollectiveMmaINS1_37MainloopSm90TmaGmmaWarpSpecializedFP8ILi5ENS5_IJNS4_1CILi1EEESB_SB_EEENS1_32KernelTmaWarpSpecializedPingpongEEENS5_IJNSA_ILi64EEENSA_ILi128EEESG_EEENS_12float_e5m2_tENS5_IJlSB_lEEESI_SJ_NS4_8TiledMMAINS4_8MMA_AtomIJNS4_4SM904GMMA31MMA_64x128x32_F32E5M2E5M2_SS_TNILNSN_7ScaleInE1ELSP_1EEEEEENS4_6LayoutISC_NS5_IJNSA_ILi0EEEST_ST_EEEEENS5_IJNS4_10UnderscoreESW_SW_EEEEENS4_13SM90_TMA_LOADENS4_14ComposedLayoutINS4_7SwizzleILi3ELi4ELi3EEENS4_18smem_ptr_flag_bitsILi8EEENSS_INS5_IJNSA_ILi8EEESG_EEENS5_IJSG_SB_EEEEEEEvNS4_8identityESZ_S19_vS1A_EENS_8epilogue10collective6detail29Sm90TmaWarpSpecializedAdapterINS1D_15DefaultEpilogueISI_SJ_SJ_NS1C_6thread17LinearCombinationISI_Li1EffLNS1H_9ScaleType4KindE0ELNS_15FloatRoundStyleE2ESI_EENS1_15EpilogueDefaultEEEEEvvEEEEvNT_6ParamsE,"",@"SHT_CUDA_INFO"
	.sectionflags	@""
	.align	4


	//----- nvinfo : EIATTR_CUDA_API_VERSION
	.align		4
        /*0000*/ 	.byte	0x04, 0x37
        /*0002*/ 	.short	(.L_18 - .L_17)
.L_17:
        /*0004*/ 	.word	0x00000082


	//----- nvinfo : EIATTR_KPARAM_INFO
	.align		4
.L_18:
        /*0008*/ 	.byte	0x04, 0x17
        /*000a*/ 	.short	(.L_20 - .L_19)
.L_19:
        /*000c*/ 	.word	0x00000000
        /*0010*/ 	.short	0x0000
        /*0012*/ 	.short	0x0070
        /*0014*/ 	.byte	0x00, 0xf0, 0x01, 0x10


	//----- nvinfo : EIATTR_SPARSE_MMA_MASK
	.align		4
.L_20:
        /*0018*/ 	.byte	0x03, 0x50
        /*001a*/ 	.short	0x0000


	//----- nvinfo : EIATTR_MAXREG_COUNT
	.align		4
        /*001c*/ 	.byte	0x03, 0x1b
        /*001e*/ 	.short	0x00a8


	//----- nvinfo : EIATTR_NUM_BARRIERS
	.align		4
        /*0020*/ 	.byte	0x02, 0x4c
        /*0022*/ 	.byte	0x01
	.zero		1


	//----- nvinfo : EIATTR_MERCURY_ISA_VERSION
	.align		4
        /*0024*/ 	.byte	0x03, 0x5f
        /*0026*/ 	.short	0x0101


	//----- nvinfo : EIATTR_INT_WARP_WIDE_INSTR_OFFSETS
	.align		4
        /*0028*/ 	.byte	0x04, 0x31
        /*002a*/ 	.short	(.L_22 - .L_21)


	//   ....[0]....
.L_21:
        /*002c*/ 	.word	0x00000440


	//   ....[1]....
        /*0030*/ 	.word	0x00000460


	//   ....[2]....
        /*0034*/ 	.word	0x000004e0


	//   ....[3]....
        /*0038*/ 	.word	0x000004f0


	//   ....[4]....
        /*003c*/ 	.word	0x00000500


	//   ....[5]....
        /*0040*/ 	.word	0x00000520


	//   ....[6]....
        /*0044*/ 	.word	0x000005a0


	//   ....[7]....
        /*0048*/ 	.word	0x000005c0


	//----- nvinfo : EIATTR_COOP_GROUP_MASK_REGIDS
	.align		4
.L_22:
        /*004c*/ 	.byte	0x04, 0x29
        /*004e*/ 	.short	(.L_24 - .L_23)


	//   ....[0]....
.L_23:
        /*0050*/ 	.word	0xffffffff


	//   ....[1]....
        /*0054*/ 	.word	0xffffffff


	//   ....[2]....
        /*0058*/ 	.word	0xffffffff


	//   ....[3]....
        /*005c*/ 	.word	0xffffffff


	//   ....[4]....
        /*0060*/ 	.word	0xffffffff


	//   ....[5]....
        /*0064*/ 	.word	0xffffffff


	//----- nvinfo : EIATTR_COOP_GROUP_INSTR_OFFSETS
	.align		4
.L_24:
        /*0068*/ 	.byte	0x04, 0x28
        /*006a*/ 	.short	(.L_26 - .L_25)


	//   ....[0]....
.L_25:
        /*006c*/ 	.word	0x00000060


	//   ....[1]....
        /*0070*/ 	.word	0x00000070


	//   ....[2]....
        /*0074*/ 	.word	0x00000130


	//   ....[3]....
        /*0078*/ 	.word	0x000002e0


	//   ....[4]....
        /*007c*/ 	.word	0x00000320


	//   ....[5]....
        /*0080*/ 	.word	0x00000360


	//----- nvinfo : EIATTR_REG_RECONFIG
	.align		4
.L_26:
        /*0084*/ 	.byte	0x01, 0x54
	.zero		2


	//----- nvinfo : EIATTR_MBARRIER_INSTR_OFFSETS
	.align		4
        /*0088*/ 	.byte	0x04, 0x39
        /*008a*/ 	.short	(.L_28 - .L_27)


	//   ....[0]....
.L_27:
        /*008c*/ 	.word	0x00000230
        /*0090*/ 	.word	0x000000ff
        /*0094*/ 	.word	0x00000000
        /*0098*/ 	.short	0x0100
        /*009a*/ 	.byte	0x08
	.zero		1


	//   ....[1]....
        /*009c*/ 	.word	0x00000240
        /*00a0*/ 	.word	0x000000ff
        /*00a4*/ 	.word	0x00000028
        /*00a8*/ 	.short	0x0100
        /*00aa*/ 	.byte	0x08
	.zero		1


	//   ....[2]....
        /*00ac*/ 	.word	0x00000250
        /*00b0*/ 	.word	0x000000ff
        /*00b4*/ 	.word	0x00000008
        /*00b8*/ 	.short	0x0100
        /*00ba*/ 	.byte	0x08
	.zero		1


	//   ....[3]....
        /*00bc*/ 	.word	0x00000260
        /*00c0*/ 	.word	0x000000ff
        /*00c4*/ 	.word	0x00000030
        /*00c8*/ 	.short	0x0100
        /*00ca*/ 	.byte	0x08
	.zero		1


	//   ....[4]....
        /*00cc*/ 	.word	0x00000270
        /*00d0*/ 	.word	0x000000ff
        /*00d4*/ 	.word	0x00000010
        /*00d8*/ 	.short	0x0100
        /*00da*/ 	.byte	0x08
	.zero		1


	//   ....[5]....
        /*00dc*/ 	.word	0x00000280
        /*00e0*/ 	.word	0x000000ff
        /*00e4*/ 	.word	0x00000038
        /*00e8*/ 	.short	0x0100
        /*00ea*/ 	.byte	0x08
	.zero		1


	//   ....[6]....
        /*00ec*/ 	.word	0x00000290
        /*00f0*/ 	.word	0x000000ff
        /*00f4*/ 	.word	0x00000018
        /*00f8*/ 	.short	0x0100
        /*00fa*/ 	.byte	0x08
	.zero		1


	//   ....[7]....
        /*00fc*/ 	.word	0x000002a0
        /*0100*/ 	.word	0x000000ff
        /*0104*/ 	.word	0x00000040
        /*0108*/ 	.short	0x0100
        /*010a*/ 	.byte	0x08
	.zero		1


	//   ....[8]....
        /*010c*/ 	.word	0x000002b0
        /*0110*/ 	.word	0x000000ff
        /*0114*/ 	.word	0x00000020
        /*0118*/ 	.short	0x0100
        /*011a*/ 	.byte	0x08
	.zero		1


	//   ....[9]....
        /*011c*/ 	.word	0x000002c0
        /*0120*/ 	.word	0x000000ff
        /*0124*/ 	.word	0x00000048
        /*0128*/ 	.short	0x0100
        /*012a*/ 	.byte	0x08
	.zero		1


	//   ....[10]....
        /*012c*/ 	.word	0x000005f0
        /*0130*/ 	.word	0x000000ff
        /*0134*/ 	.word	0x00000080
        /*0138*/ 	.short	0x0100
        /*013a*/ 	.byte	0x08
	.zero		1


	//   ....[11]....
        /*013c*/ 	.word	0x00000640
        /*0140*/ 	.word	0x000000ff
        /*0144*/ 	.word	0x00000088
        /*0148*/ 	.short	0x0100
        /*014a*/ 	.byte	0x08
	.zero		1


	//   ....[12]....
        /*014c*/ 	.word	0x00000660
        /*0150*/ 	.word	0x000000ff
        /*0154*/ 	.word	0x00000060
        /*0158*/ 	.short	0x0100
        /*015a*/ 	.byte	0x09
	.zero		1


	//   ....[13]....
        /*015c*/ 	.word	0x00000670
        /*0160*/ 	.word	0x000000ff
        /*0164*/ 	.word	0x00000068
        /*0168*/ 	.short	0x0100
        /*016a*/ 	.byte	0x09
	.zero		1


	//   ....[14]....
        /*016c*/ 	.word	0x00000680
        /*0170*/ 	.word	0x000000ff
        /*0174*/ 	.word	0x00000070
        /*0178*/ 	.short	0x0100
        /*017a*/ 	.byte	0x09
	.zero		1


	//   ....[15]....
        /*017c*/ 	.word	0x00000690
        /*0180*/ 	.word	0x000000ff
        /*0184*/ 	.word	0x00000078
        /*0188*/ 	.short	0x0100
        /*018a*/ 	.byte	0x09
	.zero		1


	//   ....[16]....
        /*018c*/ 	.word	0x00001440
        /*0190*/ 	.word	0x000000ff
        /*0194*/ 	.word	0xfffffff8
        /*0198*/ 	.short	0x010a
        /*019a*/ 	.byte	0x0b
	.zero		1


	//   ....[17]....
        /*019c*/ 	.word	0x00001920
        /*01a0*/ 	.word	0x000000ff
        /*01a4*/ 	.word	0x00000000
        /*01a8*/ 	.short	0x010a
        /*01aa*/ 	.byte	0x06
	.zero		1


	//   ....[18]....
        /*01ac*/ 	.word	0x00001960
        /*01b0*/ 	.word	0x000000ff
        /*01b4*/ 	.word	0x00000000
        /*01b8*/ 	.short	0x010a
        /*01ba*/ 	.byte	0x06
	.zero		1


	//   ....[19]....
        /*01bc*/ 	.word	0x00002320
        /*01c0*/ 	.word	0x000000ff
        /*01c4*/ 	.word	0x00000000
        /*01c8*/ 	.short	0x010a
        /*01ca*/ 	.byte	0x10
	.zero		1


	//   ....[20]....
        /*01cc*/ 	.word	0x00002360
        /*01d0*/ 	.word	0x000000ff
        /*01d4*/ 	.word	0x00000000
        /*01d8*/ 	.short	0x010a
        /*01da*/ 	.byte	0x10
	.zero		1


	//   ....[21]....
        /*01dc*/ 	.word	0x00002a80
        /*01e0*/ 	.word	0x000000ff
        /*01e4*/ 	.word	0x00000000
        /*01e8*/ 	.short	0x0101
        /*01ea*/ 	.byte	0x08
	.zero		1


	//   ....[22]....
        /*01ec*/ 	.word	0x00002ff0
        /*01f0*/ 	.word	0x00000011
        /*01f4*/ 	.word	0x00000000
        /*01f8*/ 	.short	0x0101
        /*01fa*/ 	.byte	0x16
	.zero		1


	//   ....[23]....
        /*01fc*/ 	.word	0x000030d0
        /*0200*/ 	.word	0x000000ff
        /*0204*/ 	.word	0x00000000
        /*0208*/ 	.short	0x0101
        /*020a*/ 	.byte	0x08
	.zero		1


	//   ....[24]....
        /*020c*/ 	.word	0x00003180
        /*0210*/ 	.word	0x000000ff
        /*0214*/ 	.word	0x00000008
        /*0218*/ 	.short	0x010a
        /*021a*/ 	.byte	0x0b
	.zero		1


	//   ....[25]....
        /*021c*/ 	.word	0x00007a20
        /*0220*/ 	.word	0x00000004
        /*0224*/ 	.word	0x00000000
        /*0228*/ 	.short	0x0101
        /*022a*/ 	.byte	0x16
	.zero		1


	//   ....[26]....
        /*022c*/ 	.word	0x00008300
        /*0230*/ 	.word	0x00000013
        /*0234*/ 	.word	0x00000028
        /*0238*/ 	.short	0x010a
        /*023a*/ 	.byte	0x3f
	.zero		1


	//   ....[27]....
        /*023c*/ 	.word	0x00008670
        /*0240*/ 	.word	0x0000000a
        /*0244*/ 	.word	0x00000088
        /*0248*/ 	.short	0x0101
        /*024a*/ 	.byte	0x3f
	.zero		1


	//   ....[28]....
        /*024c*/ 	.word	0x00008dd0
        /*0250*/ 	.word	0x00000005
        /*0254*/ 	.word	0x00000000
        /*0258*/ 	.short	0x010a
        /*025a*/ 	.byte	0x3f
	.zero		1


	//   ....[29]....
        /*025c*/ 	.word	0x00008e50
        /*0260*/ 	.word	0x00000007
        /*0264*/ 	.word	0x00000000
        /*0268*/ 	.short	0x010a
        /*026a*/ 	.byte	0x3f
	.zero		1


	//   ....[30]....
        /*026c*/ 	.word	0x00008ee0
        /*0270*/ 	.word	0x00000008
        /*0274*/ 	.word	0x00000000
        /*0278*/ 	.short	0x010a
        /*027a*/ 	.byte	0x3f
	.zero		1


	//   ....[31]....
        /*027c*/ 	.word	0x00008f70
        /*0280*/ 	.word	0x0000000b
        /*0284*/ 	.word	0x00000000
        /*0288*/ 	.short	0x010a
        /*028a*/ 	.byte	0x3f
	.zero		1


	//   ....[32]....
        /*028c*/ 	.word	0x00009000
        /*0290*/ 	.word	0x00000003
        /*0294*/ 	.word	0x00000000
        /*0298*/ 	.short	0x010a
        /*029a*/ 	.byte	0x3f
	.zero		1


	//   ....[33]....
        /*029c*/ 	.word	0x00009070
        /*02a0*/ 	.word	0x00000011
        /*02a4*/ 	.word	0xfffffff8
        /*02a8*/ 	.short	0x010a
        /*02aa*/ 	.byte	0x3f
	.zero		1


	//   ....[34]....
        /*02ac*/ 	.word	0x000090d0
        /*02b0*/ 	.word	0x00000011
        /*02b4*/ 	.word	0x00000000
        /*02b8*/ 	.short	0x010a
        /*02ba*/ 	.byte	0x3f
	.zero		1


	//   ....[35]....
        /*02bc*/ 	.word	0x00009130
        /*02c0*/ 	.word	0x00000012
        /*02c4*/ 	.word	0x00000000
        /*02c8*/ 	.short	0x010a
        /*02ca*/ 	.byte	0x3f
	.zero		1


	//   ....[36]....
        /*02cc*/ 	.word	0x00009190
        /*02d0*/ 	.word	0x00000011
        /*02d4*/ 	.word	0x00000008
        /*02d8*/ 	.short	0x010a
        /*02da*/ 	.byte	0x3f
	.zero		1


	//   ....[37]....
        /*02dc*/ 	.word	0x00009260
        /*02e0*/ 	.word	0x00000013
        /*02e4*/ 	.word	0x00000028
        /*02e8*/ 	.short	0x010a
        /*02ea*/ 	.byte	0x3f
	.zero		1


	//   ....[38]....
        /*02ec*/ 	.word	0x00009340
        /*02f0*/ 	.word	0x00000005
        /*02f4*/ 	.word	0x00000000
        /*02f8*/ 	.short	0x010a
        /*02fa*/ 	.byte	0x3f
	.zero		1


	//   ....[39]....
        /*02fc*/ 	.word	0x00009390
        /*0300*/ 	.word	0x00000007
        /*0304*/ 	.word	0x00000000
        /*0308*/ 	.short	0x010a
        /*030a*/ 	.byte	0x3f
	.zero		1


	//   ....[40]....
        /*030c*/ 	.word	0x000093e0
        /*0310*/ 	.word	0x00000008
        /*0314*/ 	.word	0x00000000
        /*0318*/ 	.short	0x010a
        /*031a*/ 	.byte	0x3f
	.zero		1


	//   ....[41]....
        /*031c*/ 	.word	0x00009430
        /*0320*/ 	.word	0x0000000b
        /*0324*/ 	.word	0x00000000
        /*0328*/ 	.short	0x010a
        /*032a*/ 	.byte	0x3f
	.zero		1


	//----- nvinfo : EIATTR_NUM_MBARRIERS
	.align		4
.L_28:
        /*032c*/ 	.byte	0x03, 0x38
        /*032e*/ 	.short	0x0010


	//----- nvinfo : EIATTR_EXIT_INSTR_OFFSETS
	.align		4
        /*0330*/ 	.byte	0x04, 0x1c
        /*0332*/ 	.short	(.L_30 - .L_29)


	//   ....[0]....
.L_29:
        /*0334*/ 	.word	0x00001170


	//   ....[1]....
        /*0338*/ 	.word	0x000011d0


	//   ....[2]....
        /*033c*/ 	.word	0x00008030


	//   ....[3]....
        /*0340*/ 	.word	0x00008060


	//   ....[4]....
        /*0344*/ 	.word	0x00009050


	//----- nvinfo : EIATTR_MAX_THREADS
	.align		4
.L_30:
        /*0348*/ 	.byte	0x04, 0x05
        /*034a*/ 	.short	(.L_32 - .L_31)
.L_31:
        /*034c*/ 	.word	0x00000180
        /*0350*/ 	.word	0x00000001
        /*0354*/ 	.word	0x00000001


	//----- nvinfo : EIATTR_CRS_STACK_SIZE
	.align		4
.L_32:
        /*0358*/ 	.byte	0x04, 0x1e
        /*035a*/ 	.short	(.L_34 - .L_33)
.L_33:
        /*035c*/ 	.word	0x00000000


	//----- nvinfo : EIATTR_CBANK_PARAM_SIZE
	.align		4
.L_34:
        /*0360*/ 	.byte	0x03, 0x19
        /*0362*/ 	.short	0x0470


	//----- nvinfo : EIATTR_PARAM_CBANK
	.align		4
        /*0364*/ 	.byte	0x04, 0x0a
        /*0366*/ 	.short	(.L_36 - .L_35)
	.align		4
.L_35:
        /*0368*/ 	.word	index@(.nv.constant0._ZN7cutlass13device_kernelINS_4gemm6kernel13GemmUniversalIN4cute5tupleIJiiiiEEENS1_10collective13CollectiveMmaINS1_37MainloopSm90TmaGmmaWarpSpecializedFP8ILi5ENS5_IJNS4_1CILi1EEESB_SB_EEENS1_32KernelTmaWarpSpecializedPingpongEEENS5_IJNSA_ILi64EEENSA_ILi128EEESG_EEENS_12float_e5m2_tENS5_IJlSB_lEEESI_SJ_NS4_8TiledMMAINS4_8MMA_AtomIJNS4_4SM904GMMA31MMA_64x128x32_F32E5M2E5M2_SS_TNILNSN_7ScaleInE1ELSP_1EEEEEENS4_6LayoutISC_NS5_IJNSA_ILi0EEEST_ST_EEEEENS5_IJNS4_10UnderscoreESW_SW_EEEEENS4_13SM90_TMA_LOADENS4_14ComposedLayoutINS4_7SwizzleILi3ELi4ELi3EEENS4_18smem_ptr_flag_bitsILi8EEENSS_INS5_IJNSA_ILi8EEESG_EEENS5_IJSG_SB_EEEEEEEvNS4_8identityESZ_S19_vS1A_EENS_8epilogue10collective6detail29Sm90TmaWarpSpecializedAdapterINS1D_15DefaultEpilogueISI_SJ_SJ_NS1C_6thread17LinearCombinationISI_Li1EffLNS1H_9ScaleType4KindE0ELNS_15FloatRoundStyleE2ESI_EENS1_15EpilogueDefaultEEEEEvvEEEEvNT_6ParamsE)
        /*036c*/ 	.short	0x0210
        /*036e*/ 	.short	0x0470


	//----- nvinfo : EIATTR_SW_WAR
	.align		4
.L_36:
        /*0370*/ 	.byte	0x04, 0x36
        /*0372*/ 	.short	(.L_38 - .L_37)
.L_37:
        /*0374*/ 	.word	0x00000008
.L_38:


//--------------------- .nv.callgraph             --------------------------
	.section	.nv.callgraph,"",@"SHT_CUDA_CALLGRAPH"
	.align	4
	.sectionentsize	8
	.align		4
        /*0000*/ 	.word	0x00000000
	.align		4
        /*0004*/ 	.word	0xffffffff
	.align		4
        /*0008*/ 	.word	0x00000000
	.align		4
        /*000c*/ 	.word	0xfffffffe
	.align		4
        /*0010*/ 	.word	0x00000000
	.align		4
        /*0014*/ 	.word	0xfffffffd
	.align		4
        /*0018*/ 	.word	0x00000000
	.align		4
        /*001c*/ 	.word	0xfffffffc


//--------------------- .nv.constant4             --------------------------
	.section	.nv.constant4,"a",@progbits
	.align	8
	.align		8
.nv.constant4:
        /*0000*/ 	.dword	_ZN40_INTERNAL_38fc3cc8_4_k_cu_c8431dcb_201644cuda3std3__45__cpo5beginE
	.align		8
        /*0008*/ 	.dword	_ZN40_INTERNAL_38fc3cc8_4_k_cu_c8431dcb_201644cuda3std3__45__cpo3endE
	.align		8
        /*0010*/ 	.dword	_ZN40_INTERNAL_38fc3cc8_4_k_cu_c8431dcb_201644cuda3std3__45__cpo6cbeginE
	.align		8
        /*0018*/ 	.dword	_ZN40_INTERNAL_38fc3cc8_4_k_cu_c8431dcb_201644cuda3std3__45__cpo4cendE
	.align		8
        /*0020*/ 	.dword	_ZN40_INTERNAL_38fc3cc8_4_k_cu_c8431dcb_201644cuda3std3__442_GLOBAL__N__38fc3cc8_4_k_cu_c8431dcb_201646ignoreE
	.align		8
        /*0028*/ 	.dword	_ZN40_INTERNAL_38fc3cc8_4_k_cu_c8431dcb_201644cuda3std3__419piecewise_constructE
	.align		8
        /*0030*/ 	.dword	_ZN40_INTERNAL_38fc3cc8_4_k_cu_c8431dcb_201644cuda3std3__48in_placeE
	.align		8
        /*0038*/ 	.dword	_ZN40_INTERNAL_38fc3cc8_4_k_cu_c8431dcb_201644cuda3std6ranges3__45__cpo4swapE
	.align		8
        /*0040*/ 	.dword	_ZN40_INTERNAL_38fc3cc8_4_k_cu_c8431dcb_201644cuda3std6ranges3__45__cpo9iter_moveE
	.align		8
        /*0048*/ 	.dword	_ZN40_INTERNAL_38fc3cc8_4_k_cu_c8431dcb_201644cute7productE
	.align		8
        /*0050*/ 	.dword	_ZN40_INTERNAL_38fc3cc8_4_k_cu_c8431dcb_201644cute1_E


//--------------------- .text._ZN7cutlass13device_kernelINS_4gemm6kernel13GemmUniversalIN4cute5tupleIJiiiiEEENS1_10collective13CollectiveMmaINS1_37MainloopSm90TmaGmmaWarpSpecializedFP8ILi5ENS5_IJNS4_1CILi1EEESB_SB_EEENS1_32KernelTmaWarpSpecializedPingpongEEENS5_IJNSA_ILi64EEENSA_ILi128EEESG_EEENS_12float_e5m2_tENS5_IJlSB_lEEESI_SJ_NS4_8TiledMMAINS4_8MMA_AtomIJNS4_4SM904GMMA31MMA_64x128x32_F32E5M2E5M2_SS_TNILNSN_7ScaleInE1ELSP_1EEEEEENS4_6LayoutISC_NS5_IJNSA_ILi0EEEST_ST_EEEEENS5_IJNS4_10UnderscoreESW_SW_EEEEENS4_13SM90_TMA_LOADENS4_14ComposedLayoutINS4_7SwizzleILi3ELi4ELi3EEENS4_18smem_ptr_flag_bitsILi8EEENSS_INS5_IJNSA_ILi8EEESG_EEENS5_IJSG_SB_EEEEEEEvNS4_8identityESZ_S19_vS1A_EENS_8epilogue10collective6detail29Sm90TmaWarpSpecializedAdapterINS1D_15DefaultEpilogueISI_SJ_SJ_NS1C_6thread17LinearCombinationISI_Li1EffLNS1H_9ScaleType4KindE0ELNS_15FloatRoundStyleE2ESI_EENS1_15EpilogueDefaultEEEEEvvEEEEvNT_6ParamsE --------------------------
	.section	.text._ZN7cutlass13device_kernelINS_4gemm6kernel13GemmUniversalIN4cute5tupleIJiiiiEEENS1_10collective13CollectiveMmaINS1_37MainloopSm90TmaGmmaWarpSpecializedFP8ILi5ENS5_IJNS4_1CILi1EEESB_SB_EEENS1_32KernelTmaWarpSpecializedPingpongEEENS5_IJNSA_ILi64EEENSA_ILi128EEESG_EEENS_12float_e5m2_tENS5_IJlSB_lEEESI_SJ_NS4_8TiledMMAINS4_8MMA_AtomIJNS4_4SM904GMMA31MMA_64x128x32_F32E5M2E5M2_SS_TNILNSN_7ScaleInE1ELSP_1EEEEEENS4_6LayoutISC_NS5_IJNSA_ILi0EEEST_ST_EEEEENS5_IJNS4_10UnderscoreESW_SW_EEEEENS4_13SM90_TMA_LOADENS4_14ComposedLayoutINS4_7SwizzleILi3ELi4ELi3EEENS4_18smem_ptr_flag_bitsILi8EEENSS_INS5_IJNSA_ILi8EEESG_EEENS5_IJSG_SB_EEEEEEEvNS4_8identityESZ_S19_vS1A_EENS_8epilogue10collective6detail29Sm90TmaWarpSpecializedAdapterINS1D_15DefaultEpilogueISI_SJ_SJ_NS1C_6thread17LinearCombinationISI_Li1EffLNS1H_9ScaleType4KindE0ELNS_15FloatRoundStyleE2ESI_EENS1_15EpilogueDefaultEEEEEvvEEEEvNT_6ParamsE,"ax",@progbits
	.align	128
.text._ZN7cutlass13device_kernelINS_4gemm6kernel13GemmUniversalIN4cute5tupleIJiiiiEEENS1_10collective13CollectiveMmaINS1_37MainloopSm90TmaGmmaWarpSpecializedFP8ILi5ENS5_IJNS4_1CILi1EEESB_SB_EEENS1_32KernelTmaWarpSpecializedPingpongEEENS5_IJNSA_ILi64EEENSA_ILi128EEESG_EEENS_12float_e5m2_tENS5_IJlSB_lEEESI_SJ_NS4_8TiledMMAINS4_8MMA_AtomIJNS4_4SM904GMMA31MMA_64x128x32_F32E5M2E5M2_SS_TNILNSN_7ScaleInE1ELSP_1EEEEEENS4_6LayoutISC_NS5_IJNSA_ILi0EEEST_ST_EEEEENS5_IJNS4_10UnderscoreESW_SW_EEEEENS4_13SM90_TMA_LOADENS4_14ComposedLayoutINS4_7SwizzleILi3ELi4ELi3EEENS4_18smem_ptr_flag_bitsILi8EEENSS_INS5_IJNSA_ILi8EEESG_EEENS5_IJSG_SB_EEEEEEEvNS4_8identityESZ_S19_vS1A_EENS_8epilogue10collective6detail29Sm90TmaWarpSpecializedAdapterINS1D_15DefaultEpilogueISI_SJ_SJ_NS1C_6thread17LinearCombinationISI_Li1EffLNS1H_9ScaleType4KindE0ELNS_15FloatRoundStyleE2ESI_EENS1_15EpilogueDefaultEEEEEvvEEEEvNT_6ParamsE:
        .type           _ZN7cutlass13device_kernelINS_4gemm6kernel13GemmUniversalIN4cute5tupleIJiiiiEEENS1_10collective13CollectiveMmaINS1_37MainloopSm90TmaGmmaWarpSpecializedFP8ILi5ENS5_IJNS4_1CILi1EEESB_SB_EEENS1_32KernelTmaWarpSpecializedPingpongEEENS5_IJNSA_ILi64EEENSA_ILi128EEESG_EEENS_12float_e5m2_tENS5_IJlSB_lEEESI_SJ_NS4_8TiledMMAINS4_8MMA_AtomIJNS4_4SM904GMMA31MMA_64x128x32_F32E5M2E5M2_SS_TNILNSN_7ScaleInE1ELSP_1EEEEEENS4_6LayoutISC_NS5_IJNSA_ILi0EEEST_ST_EEEEENS5_IJNS4_10UnderscoreESW_SW_EEEEENS4_13SM90_TMA_LOADENS4_14ComposedLayoutINS4_7SwizzleILi3ELi4ELi3EEENS4_18smem_ptr_flag_bitsILi8EEENSS_INS5_IJNSA_ILi8EEESG_EEENS5_IJSG_SB_EEEEEEEvNS4_8identityESZ_S19_vS1A_EENS_8epilogue10collective6detail29Sm90TmaWarpSpecializedAdapterINS1D_15DefaultEpilogueISI_SJ_SJ_NS1C_6thread17LinearCombinationISI_Li1EffLNS1H_9ScaleType4KindE0ELNS_15FloatRoundStyleE2ESI_EENS1_15EpilogueDefaultEEEEEvvEEEEvNT_6ParamsE,@function
        .size           _ZN7cutlass13device_kernelINS_4gemm6kernel13GemmUniversalIN4cute5tupleIJiiiiEEENS1_10collective13CollectiveMmaINS1_37MainloopSm90TmaGmmaWarpSpecializedFP8ILi5ENS5_IJNS4_1CILi1EEESB_SB_EEENS1_32KernelTmaWarpSpecializedPingpongEEENS5_IJNSA_ILi64EEENSA_ILi128EEESG_EEENS_12float_e5m2_tENS5_IJlSB_lEEESI_SJ_NS4_8TiledMMAINS4_8MMA_AtomIJNS4_4SM904GMMA31MMA_64x128x32_F32E5M2E5M2_SS_TNILNSN_7ScaleInE1ELSP_1EEEEEENS4_6LayoutISC_NS5_IJNSA_ILi0EEEST_ST_EEEEENS5_IJNS4_10UnderscoreESW_SW_EEEEENS4_13SM90_TMA_LOADENS4_14ComposedLayoutINS4_7SwizzleILi3ELi4ELi3EEENS4_18smem_ptr_flag_bitsILi8EEENSS_INS5_IJNSA_ILi8EEESG_EEENS5_IJSG_SB_EEEEEEEvNS4_8identityESZ_S19_vS1A_EENS_8epilogue10collective6detail29Sm90TmaWarpSpecializedAdapterINS1D_15DefaultEpilogueISI_SJ_SJ_NS1C_6thread17LinearCombinationISI_Li1EffLNS1H_9ScaleType4KindE0ELNS_15FloatRoundStyleE2ESI_EENS1_15EpilogueDefaultEEEEEvvEEEEvNT_6ParamsE,(.L_x_206 - _ZN7cutlass13device_kernelINS_4gemm6kernel13GemmUniversalIN4cute5tupleIJiiiiEEENS1_10collective13CollectiveMmaINS1_37MainloopSm90TmaGmmaWarpSpecializedFP8ILi5ENS5_IJNS4_1CILi1EEESB_SB_EEENS1_32KernelTmaWarpSpecializedPingpongEEENS5_IJNSA_ILi64EEENSA_ILi128EEESG_EEENS_12float_e5m2_tENS5_IJlSB_lEEESI_SJ_NS4_8TiledMMAINS4_8MMA_AtomIJNS4_4SM904GMMA31MMA_64x128x32_F32E5M2E5M2_SS_TNILNSN_7ScaleInE1ELSP_1EEEEEENS4_6LayoutISC_NS5_IJNSA_ILi0EEEST_ST_EEEEENS5_IJNS4_10UnderscoreESW_SW_EEEEENS4_13SM90_TMA_LOADENS4_14ComposedLayoutINS4_7SwizzleILi3ELi4ELi3EEENS4_18smem_ptr_flag_bitsILi8EEENSS_INS5_IJNSA_ILi8EEESG_EEENS5_IJSG_SB_EEEEEEEvNS4_8identityESZ_S19_vS1A_EENS_8epilogue10collective6detail29Sm90TmaWarpSpecializedAdapterINS1D_15DefaultEpilogueISI_SJ_SJ_NS1C_6thread17LinearCombinationISI_Li1EffLNS1H_9ScaleType4KindE0ELNS_15FloatRoundStyleE2ESI_EENS1_15EpilogueDefaultEEEEEvvEEEEvNT_6ParamsE)
        .other          _ZN7cutlass13device_kernelINS_4gemm6kernel13GemmUniversalIN4cute5tupleIJiiiiEEENS1_10collective13CollectiveMmaINS1_37MainloopSm90TmaGmmaWarpSpecializedFP8ILi5ENS5_IJNS4_1CILi1EEESB_SB_EEENS1_32KernelTmaWarpSpecializedPingpongEEENS5_IJNSA_ILi64EEENSA_ILi128EEESG_EEENS_12float_e5m2_tENS5_IJlSB_lEEESI_SJ_NS4_8TiledMMAINS4_8MMA_AtomIJNS4_4SM904GMMA31MMA_64x128x32_F32E5M2E5M2_SS_TNILNSN_7ScaleInE1ELSP_1EEEEEENS4_6LayoutISC_NS5_IJNSA_ILi0EEEST_ST_EEEEENS5_IJNS4_10UnderscoreESW_SW_EEEEENS4_13SM90_TMA_LOADENS4_14ComposedLayoutINS4_7SwizzleILi3ELi4ELi3EEENS4_18smem_ptr_flag_bitsILi8EEENSS_INS5_IJNSA_ILi8EEESG_EEENS5_IJSG_SB_EEEEEEEvNS4_8identityESZ_S19_vS1A_EENS_8epilogue10collective6detail29Sm90TmaWarpSpecializedAdapterINS1D_15DefaultEpilogueISI_SJ_SJ_NS1C_6thread17LinearCombinationISI_Li1EffLNS1H_9ScaleType4KindE0ELNS_15FloatRoundStyleE2ESI_EENS1_15EpilogueDefaultEEEEEvvEEEEvNT_6ParamsE,@"STO_CUDA_ENTRY STV_DEFAULT"
_ZN7cutlass13device_kernelINS_4gemm6kernel13GemmUniversalIN4cute5tupleIJiiiiEEENS1_10collective13CollectiveMmaINS1_37MainloopSm90TmaGmmaWarpSpecializedFP8ILi5ENS5_IJNS4_1CILi1EEESB_SB_EEENS1_32KernelTmaWarpSpecializedPingpongEEENS5_IJNSA_ILi64EEENSA_ILi128EEESG_EEENS_12float_e5m2_tENS5_IJlSB_lEEESI_SJ_NS4_8TiledMMAINS4_8MMA_AtomIJNS4_4SM904GMMA31MMA_64x128x32_F32E5M2E5M2_SS_TNILNSN_7ScaleInE1ELSP_1EEEEEENS4_6LayoutISC_NS5_IJNSA_ILi0EEEST_ST_EEEEENS5_IJNS4_10UnderscoreESW_SW_EEEEENS4_13SM90_TMA_LOADENS4_14ComposedLayoutINS4_7SwizzleILi3ELi4ELi3EEENS4_18smem_ptr_flag_bitsILi8EEENSS_INS5_IJNSA_ILi8EEESG_EEENS5_IJSG_SB_EEEEEEEvNS4_8identityESZ_S19_vS1A_EENS_8epilogue10collective6detail29Sm90TmaWarpSpecializedAdapterINS1D_15DefaultEpilogueISI_SJ_SJ_NS1C_6thread17LinearCombinationISI_Li1EffLNS1H_9ScaleType4KindE0ELNS_15FloatRoundStyleE2ESI_EENS1_15EpilogueDefaultEEEEEvvEEEEvNT_6ParamsE:
[----:B------:R-:W-:Y:S01]  /*0000*/  LDC R1, c[0x0][0x28] ;  /* 0x00000a00ff017b82 */ /* 0x000fe20000000800 */
[----:B------:R-:W0:Y:S01]  /*0010*/  S2R R13, SR_TID.X ;  /* 0x00000000000d7919 */ /* 0x000e220000002100 */
[----:B------:R-:W-:Y:S01]  /*0020*/  ELECT P0, URZ, PT ;  /* 0x00000000003f782f */ /* 0x000fe20003800000 */
[----:B------:R-:W-:Y:S01]  /*0030*/  BSSY B0, `(.L_x_0) ;  /* 0x000000f000007945 */ /* 0x000fe20003800000 */
[--C-:B0-----:R-:W-:Y:S02]  /*0040*/  SHF.R.U32.HI R0, RZ, 0x5, R13.reuse ;  /* 0x00000005ff007819 */ /* 0x101fe4000001160d */
[----:B------:R-:W-:-:S03]  /*0050*/  SHF.R.U32.HI R4, RZ, 0x7, R13 ;  /* 0x00000007ff047819 */ /* 0x000fc6000001160d */
[----:B------:R-:W0:Y:S04]  /*0060*/  SHFL.IDX PT, R2, R0, RZ, 0x1f ;  /* 0x00001fff00027589 */ /* 0x000e2800000e0000 */
[----:B------:R1:W2:Y:S01]  /*0070*/  SHFL.IDX PT, R5, R4, RZ, 0x1f ;  /* 0x00001fff04057589 */ /* 0x0002a200000e0000 */
[----:B0-----:R-:W-:-:S13]  /*0080*/  ISETP.NE.OR P0, PT, R2, RZ, !P0 ;  /* 0x000000ff0200720c */ /* 0x001fda0004705670 */
[----:B-12---:R-:W-:Y:S05]  /*0090*/  @P0 BRA `(.L_x_1) ;  /* 0x0000000000200947 */ /* 0x006fea0003800000 */
[----:B------:R-:W-:Y:S02]  /*00a0*/  ULDC.64 UR4, c[0x0][0x198] ;  /* 0x0000660000047ab9 */ /* 0x000fe40000000a00 */
[----:B------:R-:W-:Y:S02]  /*00b0*/  UIADD3 UR6, UP0, UR4, 0xf0, URZ ;  /* 0x000000f004067890 */ /* 0x000fe4000ff1e03f */
[----:B------:R-:W-:Y:S02]  /*00c0*/  UIADD3 UR4, UP1, UR4, 0x1f0, URZ ;  /* 0x000001f004047890 */ /* 0x000fe4000ff3e03f */
[----:B------:R-:W-:Y:S02]  /*00d0*/  UIADD3.X UR7, URZ, UR5, URZ, UP0, !UPT ;  /* 0x000000053f077290 */ /* 0x000fe400087fe43f */
[----:B------:R-:W-:-:S07]  /*00e0*/  UIADD3.X UR5, URZ, UR5, URZ, UP1, !UPT ;  /* 0x000000053f057290 */ /* 0x000fce0008ffe43f */
[----:B------:R0:W-:Y:S02]  /*00f0*/  UTMACCTL.PF [UR6] ;  /* 0x00000000060079b9 */ /* 0x0001e40008040000 */
[----:B------:R0:W-:Y:S02]  /*0100*/  UTMACCTL.PF [UR4] ;  /* 0x00000000040079b9 */ /* 0x0001e40008040000 */
[----:B0-----:R-:W-:Y:S01]  /*0110*/  NOP ;  /* 0x0000000000007918 */ /* 0x001fe20000000000 */
.L_x_1:
[----:B------:R-:W-:Y:S05]  /*0120*/  BSYNC B0 ;  /* 0x0000000000007941 */ /* 0x000fea0003800000 */
.L_x_0:
[----:B------:R-:W0:Y:S02]  /*0130*/  SHFL.IDX PT, R3, R0, RZ, 0x1f ;  /* 0x00001fff00037589 */ /* 0x000e2400000e0000 */
[----:B0-----:R-:W-:-:S13]  /*0140*/  ISETP.NE.AND P0, PT, R3, RZ, PT ;  /* 0x000000ff0300720c */ /* 0x001fda0003f05270 */
[----:B------:R-:W-:Y:S05]  /*0150*/  @P0 BRA `(.L_x_2) ;  /* 0x0000000000600947 */ /* 0x000fea0003800000 */
[----:B------:R-:W0:Y:S01]  /*0160*/  S2UR UR8, SR_CgaCtaId ;  /* 0x00000000000879c3 */ /* 0x000e220000008800 */
[----:B------:R-:W-:Y:S01]  /*0170*/  UMOV UR4, 0x400 ;  /* 0x0000040000047882 */ /* 0x000fe20000000000 */
[----:B------:R-:W-:Y:S01]  /*0180*/  UMOV UR5, 0x1 ;  /* 0x0000000100057882 */ /* 0x000fe20000000000 */
[----:B------:R-:W-:Y:S01]  /*0190*/  UMOV UR6, 0x80 ;  /* 0x0000008000067882 */ /* 0x000fe20000000000 */
[----:B------:R-:W-:Y:S01]  /*01a0*/  ELECT P0, URZ, PT ;  /* 0x00000000003f782f */ /* 0x000fe20003800000 */
[----:B------:R-:W-:-:S04]  /*01b0*/  UIADD3 UR6, -UR6, 0x100000, URZ ;  /* 0x0010000006067890 */ /* 0x000fc8000fffe13f */
[----:B------:R-:W-:Y:S02]  /*01c0*/  USHF.L.U32 UR7, UR6, 0xb, URZ ;  /* 0x0000000b06077899 */ /* 0x000fe4000800063f */
[----:B------:R-:W-:Y:S02]  /*01d0*/  USHF.L.U32 UR6, UR6, 0x1, URZ ;  /* 0x0000000106067899 */ /* 0x000fe4000800063f */
[----:B0-----:R-:W-:Y:S02]  /*01e0*/  ULEA UR8, UR8, UR4, 0x18 ;  /* 0x0000000408087291 */ /* 0x001fe4000f8ec03f */
[----:B------:R-:W-:-:S04]  /*01f0*/  UIADD3 UR4, -UR5, 0x100000, URZ ;  /* 0x0010000005047890 */ /* 0x000fc8000fffe13f */
[----:B------:R-:W-:Y:S02]  /*0200*/  USHF.L.U32 UR5, UR4, 0xb, URZ ;  /* 0x0000000b04057899 */ /* 0x000fe4000800063f */
[----:B------:R-:W-:Y:S01]  /*0210*/  USHF.L.U32 UR4, UR4, 0x1, URZ ;  /* 0x0000000104047899 */ /* 0x000fe2000800063f */
[----:B------:R-:W0:Y:S11]  /*0220*/  FENCE.VIEW.ASYNC.S ;  /* 0x00000000000073c6 */ /* 0x000e360000000000 */
[----:B0-----:R0:W1:Y:S01]  /*0230*/  SYNCS.EXCH.64 URZ, [UR8], UR4 ;  /* 0x00000004083f75b2 */ /* 0x0010620008000100 */
[----:B------:R0:W2:Y:S01]  /*0240*/  SYNCS.EXCH.64 URZ, [UR8+0x28], UR6 ;  /* 0x00002806083f75b2 */ /* 0x0000a20008000100 */
[----:B------:R0:W3:Y:S01]  /*0250*/  SYNCS.EXCH.64 URZ, [UR8+0x8], UR4 ;  /* 0x00000804083f75b2 */ /* 0x0000e20008000100 */
[----:B------:R0:W4:Y:S01]  /*0260*/  SYNCS.EXCH.64 URZ, [UR8+0x30], UR6 ;  /* 0x00003006083f75b2 */ /* 0x0001220008000100 */
[----:B------:R0:W0:Y:S01]  /*0270*/  SYNCS.EXCH.64 URZ, [UR8+0x10], UR4 ;  /* 0x00001004083f75b2 */ /* 0x0000220008000100 */
[----:B------:R0:W0:Y:S01]  /*0280*/  SYNCS.EXCH.64 URZ, [UR8+0x38], UR6 ;  /* 0x00003806083f75b2 */ /* 0x0000220008000100 */
[----:B------:R0:W0:Y:S01]  /*0290*/  SYNCS.EXCH.64 URZ, [UR8+0x18], UR4 ;  /* 0x00001804083f75b2 */ /* 0x0000220008000100 */
[----:B------:R0:W0:Y:S01]  /*02a0*/  SYNCS.EXCH.64 URZ, [UR8+0x40], UR6 ;  /* 0x00004006083f75b2 */ /* 0x0000220008000100 */
[----:B------:R0:W0:Y:S01]  /*02b0*/  SYNCS.EXCH.64 URZ, [UR8+0x20], UR4 ;  /* 0x00002004083f75b2 */ /* 0x0000220008000100 */
[----:B------:R0:W0:Y:S01]  /*02c0*/  SYNCS.EXCH.64 URZ, [UR8+0x48], UR6 ;  /* 0x00004806083f75b2 */ /* 0x0000220008000100 */
[----:B------:R-:W-:Y:S01]  /*02d0*/  NOP ;  /* 0x0000000000007918 */ /* 0x000fe20000000000 */
.L_x_2:
[----:B------:R-:W5:Y:S01]  /*02e0*/  SHFL.IDX PT, R6, R0, RZ, 0x1f ;  /* 0x00001fff00067589 */ /* 0x000f6200000e0000 */
[----:B------:R-:W-:Y:S01]  /*02f0*/  ELECT P0, URZ, PT ;  /* 0x00000000003f782f */ /* 0x000fe20003800000 */
[----:B------:R-:W-:Y:S01]  /*0300*/  NOP ;  /* 0x0000000000007918 */ /* 0x000fe20000000000 */
[----:B------:R-:W-:Y:S01]  /*0310*/  ELECT P1, URZ, PT ;  /* 0x00000000003f782f */ /* 0x000fe20003820000 */
[----:B------:R1:W2:Y:S01]  /*0320*/  SHFL.IDX PT, R3, R0, RZ, 0x1f ;  /* 0x00001fff00037589 */ /* 0x0002a200000e0000 */
[----:B0-----:R-:W-:Y:S01]  /*0330*/  UMOV UR4, 0x20 ;  /* 0x0000002000047882 */ /* 0x001fe20000000000 */
[----:B------:R-:W-:Y:S01]  /*0340*/  UMOV UR11, 0x80 ;  /* 0x00000080000b7882 */ /* 0x000fe20000000000 */
[----:B------:R-:W-:Y:S01]  /*0350*/  ULDC.64 UR12, c[0x0][0x598] ;  /* 0x00016600000c7ab9 */ /* 0x000fe20000000a00 */
[----:B------:R-:W0:Y:S01]  /*0360*/  SHFL.IDX PT, R4, R4, RZ, 0x1f ;  /* 0x00001fff04047589 */ /* 0x000e2200000e0000 */
[----:B------:R-:W-:Y:S01]  /*0370*/  NOP ;  /* 0x0000000000007918 */ /* 0x000fe20000000000 */
[----:B------:R-:W-:Y:S01]  /*0380*/  VIADD R33, R5, 0xffffffff ;  /* 0xffffffff05217836 */ /* 0x000fe20000000000 */
[----:B------:R-:W-:Y:S01]  /*0390*/  ULDC.64 UR14, c[0x0][0x208] ;  /* 0x00008200000e7ab9 */ /* 0x000fe20000000a00 */
[----:B-1----:R-:W-:-:S02]  /*03a0*/  SHF.R.S32.HI R0, RZ, 0x1f, R13 ;  /* 0x0000001fff007819 */ /* 0x002fc4000001140d */
[----:B------:R-:W-:Y:S02]  /*03b0*/  ISETP.NE.AND P3, PT, R5, RZ, PT ;  /* 0x000000ff0500720c */ /* 0x000fe40003f65270 */
[----:B------:R-:W-:Y:S02]  /*03c0*/  LEA.HI R0, R0, R13, RZ, 0x7 ;  /* 0x0000000d00007211 */ /* 0x000fe400078f38ff */
[----:B------:R-:W-:Y:S02]  /*03d0*/  ISETP.GE.U32.AND P2, PT, R33, 0x2, PT ;  /* 0x000000022100780c */ /* 0x000fe40003f46070 */
[----:B------:R-:W-:Y:S02]  /*03e0*/  LOP3.LUT R0, R0, 0xffffff80, RZ, 0xc0, !PT ;  /* 0xffffff8000007812 */ /* 0x000fe400078ec0ff */
[----:B-----5:R-:W-:-:S03]  /*03f0*/  ISETP.NE.OR P0, PT, R6, RZ, !P0 ;  /* 0x000000ff0600720c */ /* 0x020fc60004705670 */
[----:B------:R-:W-:Y:S01]  /*0400*/  IMAD.IADD R11, R13, 0x1, -R0 ;  /* 0x000000010d0b7824 */ /* 0x000fe200078e0a00 */
[----:B--2---:R-:W-:Y:S02]  /*0410*/  ISETP.NE.OR P1, PT, R3, RZ, !P1 ;  /* 0x000000ff0300720c */ /* 0x004fe40004f25670 */
[----:B------:R-:W-:-:S04]  /*0420*/  SHF.R.S32.HI R3, RZ, 0x1f, R2 ;  /* 0x0000001fff037819 */ /* 0x000fc80000011402 */
[----:B------:R-:W-:-:S03]  /*0430*/  LEA.HI R3, R3, R2, RZ, 0x2 ;  /* 0x0000000203037211 */ /* 0x000fc600078f10ff */
[----:B------:R-:W-:Y:S01]  /*0440*/  VOTEU.ALL UP0, P0 ;  /* 0x00000000003f7886 */ /* 0x000fe20000000000 */
[----:B------:R-:W-:-:S03]  /*0450*/  LOP3.LUT R3, R3, 0xfffffffc, RZ, 0xc0, !PT ;  /* 0xfffffffc03037812 */ /* 0x000fc600078ec0ff */
[----:B------:R-:W-:Y:S01]  /*0460*/  VOTEU.ALL UP1, P1 ;  /* 0x00000000003f7886 */ /* 0x000fe20000820000 */
[----:B------:R-:W1:Y:S01]  /*0470*/  @!UP0 S2UR UR7, SR_CgaCtaId ;  /* 0x00000000000789c3 */ /* 0x000e620000008800 */
[----:B------:R-:W-:Y:S01]  /*0480*/  @!UP0 UMOV UR6, 0x400 ;  /* 0x0000040000068882 */ /* 0x000fe20000000000 */
[----:B------:R-:W-:-:S04]  /*0490*/  @!UP0 UIADD3 UR4, -UR4, 0x100000, URZ ;  /* 0x0010000004048890 */ /* 0x000fc8000fffe13f */
[----:B------:R-:W-:Y:S02]  /*04a0*/  @!UP0 USHF.L.U32 UR5, UR4, 0xb, URZ ;  /* 0x0000000b04058899 */ /* 0x000fe4000800063f */
[----:B------:R-:W-:Y:S01]  /*04b0*/  @!UP0 USHF.L.U32 UR4, UR4, 0x1, URZ ;  /* 0x0000000104048899 */ /* 0x000fe2000800063f */
[----:B------:R-:W-:Y:S01]  /*04c0*/  IMAD.IADD R20, R2, 0x1, -R3 ;  /* 0x0000000102147824 */ /* 0x000fe200078e0a03 */
[----:B------:R-:W-:Y:S01]  /*04d0*/  @!UP1 UMOV UR9, 0x400 ;  /* 0x0000040000099882 */ /* 0x000fe20000000000 */
[----:B------:R-:W-:Y:S01]  /*04e0*/  VOTEU.ALL UP2, P1 ;  /* 0x00000000003f7886 */ /* 0x000fe20000840000 */
[----:B------:R-:W-:Y:S01]  /*04f0*/  VOTEU.ALL UP3, P1 ;  /* 0x00000000003f7886 */ /* 0x000fe20000860000 */
[----:B------:R-:W-:Y:S01]  /*0500*/  VOTEU.ALL UP4, P1 ;  /* 0x00000000003f7886 */ /* 0x000fe20000880000 */
[----:B------:R-:W2:Y:S01]  /*0510*/  @!UP1 S2UR UR10, SR_CgaCtaId ;  /* 0x00000000000a99c3 */ /* 0x000ea20000008800 */
[----:B------:R-:W-:Y:S01]  /*0520*/  VOTEU.ALL UP5, P1 ;  /* 0x00000000003f7886 */ /* 0x000fe200008a0000 */
[----:B------:R-:W-:-:S04]  /*0530*/  ISETP.NE.U32.AND P1, PT, RZ, UR12, PT ;  /* 0x0000000cff007c0c */ /* 0x000fc8000bf25070 */
[----:B------:R-:W-:Y:S01]  /*0540*/  ISETP.NE.AND.EX P1, PT, RZ, UR13, PT, P1 ;  /* 0x0000000dff007c0c */ /* 0x000fe2000bf25310 */
[----:B-1----:R-:W-:Y:S02]  /*0550*/  @!UP0 ULEA UR8, UR7, UR6, 0x18 ;  /* 0x0000000607088291 */ /* 0x002fe4000f8ec03f */
[----:B------:R-:W-:-:S04]  /*0560*/  @!UP1 UIADD3 UR6, -UR11, 0x100000, URZ ;  /* 0x001000000b069890 */ /* 0x000fc8000fffe13f */
[----:B------:R-:W-:Y:S02]  /*0570*/  @!UP1 USHF.L.U32 UR7, UR6, 0xb, URZ ;  /* 0x0000000b06079899 */ /* 0x000fe4000800063f */
[----:B------:R-:W-:Y:S01]  /*0580*/  @!UP1 USHF.L.U32 UR6, UR6, 0x1, URZ ;  /* 0x0000000106069899 */ /* 0x000fe2000800063f */
[----:B0-----:R-:W-:Y:S01]  /*0590*/  R2UR UR11, R4 ;  /* 0x00000000040b72ca */ /* 0x001fe200000e0000 */
[----:B------:R-:W-:Y:S01]  /*05a0*/  VOTEU.ALL UP0, P0 ;  /* 0x00000000003f7886 */ /* 0x000fe20000000000 */
[----:B--2---:R-:W-:Y:S01]  /*05b0*/  @!UP1 ULEA UR9, UR10, UR9, 0x18 ;  /* 0x000000090a099291 */ /* 0x004fe2000f8ec03f */
[----:B------:R-:W-:Y:S01]  /*05c0*/  VOTEU.ALL UP1, P0 ;  /* 0x00000000003f7886 */ /* 0x000fe20000020000 */
[C---:B------:R-:W-:Y:S01]  /*05d0*/  ISETP.NE.AND P0, PT, R20.reuse, 0x3, PT ;  /* 0x000000031400780c */ /* 0x040fe20003f05270 */
[----:B------:R-:W0:Y:S02]  /*05e0*/  FENCE.VIEW.ASYNC.S ;  /* 0x00000000000073c6 */ /* 0x000e240000000000 */
[----:B0-----:R0:W3:Y:S01]  /*05f0*/  @!UP0 SYNCS.EXCH.64 URZ, [UR8+0x80], UR4 ;  /* 0x00008004083f85b2 */ /* 0x0010e20008000100 */
[----:B------:R-:W-:-:S04]  /*0600*/  ISETP.EQ.OR P0, PT, R20, RZ, !P0 ;  /* 0x000000ff1400720c */ /* 0x000fc80004702670 */
[----:B------:R-:W-:-:S04]  /*0610*/  ISETP.EQ.AND P0, PT, R5, RZ, P0 ;  /* 0x000000ff0500720c */ /* 0x000fc80000702270 */
[----:B------:R-:W-:-:S04]  /*0620*/  SEL R7, RZ, 0x1, !P0 ;  /* 0x00000001ff077807 */ /* 0x000fc80004000000 */
[----:B------:R-:W-:Y:S01]  /*0630*/  SEL R7, R7, 0x2, P2 ;  /* 0x0000000207077807 */ /* 0x000fe20001000000 */
[----:B------:R0:W3:Y:S01]  /*0640*/  @!UP1 SYNCS.EXCH.64 URZ, [UR8+0x88], UR4 ;  /* 0x00008804083f95b2 */ /* 0x0000e20008000100 */
[----:B------:R-:W-:Y:S01]  /*0650*/  NOP ;  /* 0x0000000000007918 */ /* 0x000fe20000000000 */
[----:B------:R0:W3:Y:S01]  /*0660*/  @!UP2 SYNCS.EXCH.64 URZ, [UR9+0x60], UR6 ;  /* 0x00006006093fa5b2 */ /* 0x0000e20008000100 */
[----:B------:R0:W3:Y:S01]  /*0670*/  @!UP3 SYNCS.EXCH.64 URZ, [UR9+0x68], UR6 ;  /* 0x00006806093fb5b2 */ /* 0x0000e20008000100 */
[----:B------:R0:W3:Y:S01]  /*0680*/  @!UP4 SYNCS.EXCH.64 URZ, [UR9+0x70], UR6 ;  /* 0x00007006093fc5b2 */ /* 0x0000e20008000100 */
[----:B------:R0:W3:Y:S01]  /*0690*/  @!UP5 SYNCS.EXCH.64 URZ, [UR9+0x78], UR6 ;  /* 0x00007806093fd5b2 */ /* 0x0000e20008000100 */
[----:B------:R-:W-:Y:S01]  /*06a0*/  NOP ;  /* 0x0000000000007918 */ /* 0x000fe20000000000 */
[----:B---34-:R-:W-:Y:S06]  /*06b0*/  BAR.SYNC.DEFER_BLOCKING 0x0 ;  /* 0x0000000000007b1d */ /* 0x018fec0000010000 */
[----:B0-----:R-:W-:Y:S05]  /*06c0*/  @!P1 BRA `(.L_x_3) ;  /* 0x00000000001c9947 */ /* 0x001fea0003800000 */
[----:B------:R-:W0:Y:S02]  /*06d0*/  LDC.64 R2, c[0x0][0x598] ;  /* 0x00016600ff027b82 */ /* 0x000e240000000a00 */
[----:B0-----:R-:W2:Y:S02]  /*06e0*/  LDG.E.64 R2, desc[UR14][R2.64] ;  /* 0x0000000e02027981 */ /* 0x001ea4000c1e1b00 */
[----:B--2---:R-:W-:-:S04]  /*06f0*/  ISETP.NE.U32.AND P0, PT, R2, RZ, PT ;  /* 0x000000ff0200720c */ /* 0x004fc80003f05070 */
[----:B------:R-:W-:-:S13]  /*0700*/  ISETP.NE.AND.EX P0, PT, R3, RZ, PT, P0 ;  /* 0x000000ff0300720c */ /* 0x000fda0003f05300 */
[----:B------:R-:W-:Y:S05]  /*0710*/  @!P0 BRA `(.L_x_3) ;  /* 0x0000000000088947 */ /* 0x000fea0003800000 */
[----:B------:R2:W5:Y:S01]  /*0720*/  LD.E R10, desc[UR14][R2.64] ;  /* 0x0000000e020a7980 */ /* 0x000562000c101900 */
[----:B------:R-:W-:Y:S05]  /*0730*/  BRA `(.L_x_4) ;  /* 0x0000000000207947 */ /* 0x000fea0003800000 */
.L_x_3:
[----:B------:R-:W-:Y:S02]  /*0740*/  ULDC.64 UR4, c[0x0][0x588] ;  /* 0x0001620000047ab9 */ /* 0x000fe40000000a00 */
[----:B------:R-:W-:-:S04]  /*0750*/  ISETP.NE.U32.AND P0, PT, RZ, UR4, PT ;  /* 0x00000004ff007c0c */ /* 0x000fc8000bf05070 */
[----:B------:R-:W-:-:S13]  /*0760*/  ISETP.NE.AND.EX P0, PT, RZ, UR5, PT, P0 ;  /* 0x00000005ff007c0c */ /* 0x000fda000bf05300 */
[----:B------:R-:W-:Y:S05]  /*0770*/  @!P0 BRA `(.L_x_5) ;  /* 0x00000000000c8947 */ /* 0x000fea0003800000 */
[----:B------:R-:W0:Y:S02]  /*0780*/  LDC.64 R2, c[0x0][0x588] ;  /* 0x00016200ff027b82 */ /* 0x000e240000000a00 */
[----:B0-----:R1:W5:Y:S01]  /*0790*/  LDG.E R10, desc[UR14][R2.64] ;  /* 0x0000000e020a7981 */ /* 0x001362000c1e1900 */
[----:B------:R-:W-:Y:S05]  /*07a0*/  BRA `(.L_x_4) ;  /* 0x0000000000047947 */ /* 0x000fea0003800000 */
.L_x_5:
[----:B------:R-:W0:Y:S02]  /*07b0*/  LDC R10, c[0x0][0x580] ;  /* 0x00016000ff0a7b82 */ /* 0x000e240000000800 */
.L_x_4:
[----:B------:R-:W-:Y:S02]  /*07c0*/  ULDC.64 UR4, c[0x0][0x5a0] ;  /* 0x0001680000047ab9 */ /* 0x000fe40000000a00 */
[----:B------:R-:W-:-:S04]  /*07d0*/  ISETP.NE.U32.AND P0, PT, RZ, UR4, PT ;  /* 0x00000004ff007c0c */ /* 0x000fc8000bf05070 */
[----:B------:R-:W-:-:S13]  /*07e0*/  ISETP.NE.AND.EX P0, PT, RZ, UR5, PT, P0 ;  /* 0x00000005ff007c0c */ /* 0x000fda000bf05300 */
[----:B------:R-:W-:Y:S05]  /*07f0*/  @!P0 BRA `(.L_x_6) ;  /* 0x00000000001c8947 */ /* 0x000fea0003800000 */
[----:B-12---:R-:W1:Y:S02]  /*0800*/  LDC.64 R2, c[0x0][0x5a0] ;  /* 0x00016800ff027b82 */ /* 0x006e640000000a00 */
[----:B-1----:R-:W2:Y:S02]  /*0810*/  LDG.E.64 R2, desc[UR14][R2.64] ;  /* 0x0000000e02027981 */ /* 0x002ea4000c1e1b00 */
[----:B--2---:R-:W-:-:S04]  /*0820*/  ISETP.NE.U32.AND P0, PT, R2, RZ, PT ;  /* 0x000000ff0200720c */ /* 0x004fc80003f05070 */
[----:B------:R-:W-:-:S13]  /*0830*/  ISETP.NE.AND.EX P0, PT, R3, RZ, PT, P0 ;  /* 0x000000ff0300720c */ /* 0x000fda0003f05300 */
[----:B------:R-:W-:Y:S05]  /*0840*/  @!P0 BRA `(.L_x_6) ;  /* 0x0000000000088947 */ /* 0x000fea0003800000 */
[----:B------:R1:W5:Y:S01]  /*0850*/  LD.E R12, desc[UR14][R2.64] ;  /* 0x0000000e020c7980 */ /* 0x000362000c101900 */
[----:B------:R-:W-:Y:S05]  /*0860*/  BRA `(.L_x_7) ;  /* 0x0000000000207947 */ /* 0x000fea0003800000 */
.L_x_6:
[----:B------:R-:W-:Y:S02]  /*0870*/  ULDC.64 UR4, c[0x0][0x590] ;  /* 0x0001640000047ab9 */ /* 0x000fe40000000a00 */
[----:B------:R-:W-:-:S04]  /*0880*/  ISETP.NE.U32.AND P0, PT, RZ, UR4, PT ;  /* 0x00000004ff007c0c */ /* 0x000fc8000bf05070 */
[----:B------:R-:W-:-:S13]  /*0890*/  ISETP.NE.AND.EX P0, PT, RZ, UR5, PT, P0 ;  /* 0x00000005ff007c0c */ /* 0x000fda000bf05300 */
[----:B------:R-:W-:Y:S05]  /*08a0*/  @!P0 BRA `(.L_x_8) ;  /* 0x00000000000c8947 */ /* 0x000fea0003800000 */
[----:B-12---:R-:W1:Y:S02]  /*08b0*/  LDC.64 R2, c[0x0][0x590] ;  /* 0x00016400ff027b82 */ /* 0x006e640000000a00 */
[----:B-1----:R4:W5:Y:S01]  /*08c0*/  LDG.E R12, desc[UR14][R2.64] ;  /* 0x0000000e020c7981 */ /* 0x002962000c1e1900 */
[----:B------:R-:W-:Y:S05]  /*08d0*/  BRA `(.L_x_7) ;  /* 0x0000000000047947 */ /* 0x000fea0003800000 */
.L_x_8:
[----:B------:R-:W3:Y:S02]  /*08e0*/  LDC R12, c[0x0][0x584] ;  /* 0x00016100ff0c7b82 */ /* 0x000ee40000000800 */
.L_x_7:
[----:B------:R-:W0:Y:S01]  /*08f0*/  LDC R0, c[0x0][0x65c] ;  /* 0x00019700ff007b82 */ /* 0x000e220000000800 */
[----:B------:R-:W1:Y:S01]  /*0900*/  S2R R21, SR_CTAID.Y ;  /* 0x0000000000157919 */ /* 0x000e620000002600 */
[----:B------:R-:W-:Y:S01]  /*0910*/  ULDC UR8, c[0x0][0x28c] ;  /* 0x0000a30000087ab9 */ /* 0x000fe20000000800 */
[----:B------:R-:W-:Y:S01]  /*0920*/  ISETP.NE.AND P0, PT, R5, 0x2, PT ;  /* 0x000000020500780c */ /* 0x000fe20003f05270 */
[----:B------:R-:W-:Y:S01]  /*0930*/  UIADD3 UR8, UR8, 0x7f, URZ ;  /* 0x0000007f08087890 */ /* 0x000fe2000fffe03f */
[----:B------:R-:W3:Y:S01]  /*0940*/  S2R R14, SR_CTAID.X ;  /* 0x00000000000e7919 */ /* 0x000ee20000002500 */
[----:B------:R-:W-:Y:S01]  /*0950*/  UMOV UR5, URZ ;  /* 0x0000003f00057c82 */ /* 0x000fe20008000000 */
[----:B------:R-:W-:Y:S01]  /*0960*/  UMOV UR4, URZ ;  /* 0x0000003f00047c82 */ /* 0x000fe20008000000 */
[----:B------:R-:W-:-:S04]  /*0970*/  USHF.R.S32.HI UR9, URZ, 0x1f, UR8 ;  /* 0x0000001f3f097899 */ /* 0x000fc80008011408 */
[----:B------:R-:W-:-:S04]  /*0980*/  ULEA.HI UR9, UR9, UR8, URZ, 0x7 ;  /* 0x0000000809097291 */ /* 0x000fc8000f8f383f */
[----:B------:R-:W-:Y:S01]  /*0990*/  USHF.R.S32.HI UR13, URZ, 0x7, UR9 ;  /* 0x000000073f0d7899 */ /* 0x000fe20008011409 */
[----:B0-----:R-:W-:-:S13]  /*09a0*/  ISETP.NE.AND P2, PT, R0, 0x1, PT ;  /* 0x000000010000780c */ /* 0x001fda0003f45270 */
[----:B------:R-:W3:Y:S01]  /*09b0*/  @P2 LDC R15, c[0x0][0x10] ;  /* 0x00000400ff0f2b82 */ /* 0x000ee20000000800 */
[----:B-12-4-:R-:W-:Y:S02]  /*09c0*/  @P2 IMAD.MOV.U32 R2, RZ, RZ, R21 ;  /* 0x000000ffff022224 */ /* 0x016fe400078e0015 */
[----:B------:R-:W-:Y:S02]  /*09d0*/  @P2 IMAD.MOV.U32 R3, RZ, RZ, RZ ;  /* 0x000000ffff032224 */ /* 0x000fe400078e00ff */
[----:B------:R-:W-:-:S03]  /*09e0*/  @P2 IMAD.MOV.U32 R5, RZ, RZ, RZ ;  /* 0x000000ffff052224 */ /* 0x000fc600078e00ff */
[----:B------:R-:W0:Y:S01]  /*09f0*/  @!P2 LDC R9, c[0x0][0xc] ;  /* 0x00000300ff09ab82 */ /* 0x000e220000000800 */
[----:B------:R-:W-:Y:S01]  /*0a00*/  ULDC UR6, c[0x0][0xc] ;  /* 0x0000030000067ab9 */ /* 0x000fe20000000800 */
[----:B------:R-:W-:Y:S02]  /*0a10*/  ULDC UR7, c[0x0][0x10] ;  /* 0x0000040000077ab9 */ /* 0x000fe40000000800 */
[----:B------:R-:W-:-:S04]  /*0a20*/  UIMAD.WIDE.U32 UR6, UR6, UR7, URZ ;  /* 0x00000007060672a5 */ /* 0x000fc8000f8e003f */
[----:B------:R-:W1:Y:S01]  /*0a30*/  LDC R8, c[0x0][0x14] ;  /* 0x00000500ff087b82 */ /* 0x000e620000000800 */
[----:B---3--:R-:W-:-:S04]  /*0a40*/  @P2 IMAD.WIDE.U32 R2, R14, R15, R2 ;  /* 0x0000000f0e022225 */ /* 0x008fc800078e0002 */
[----:B------:R-:W-:Y:S02]  /*0a50*/  IMAD.MOV.U32 R15, RZ, RZ, RZ ;  /* 0x000000ffff0f7224 */ /* 0x000fe400078e00ff */
[----:B------:R-:W-:Y:S02]  /*0a60*/  @P2 IMAD.IADD R3, R3, 0x1, R5 ;  /* 0x0000000103032824 */ /* 0x000fe400078e0205 */
[----:B0-----:R-:W-:-:S04]  /*0a70*/  @!P2 IMAD.WIDE.U32 R4, R9, R21, R14 ;  /* 0x000000150904a225 */ /* 0x001fc800078e000e */
[----:B------:R-:W-:Y:S02]  /*0a80*/  @!P2 IMAD.MOV.U32 R2, RZ, RZ, R4 ;  /* 0x000000ffff02a224 */ /* 0x000fe400078e0004 */
[----:B------:R-:W-:Y:S02]  /*0a90*/  @!P2 IMAD.MOV.U32 R3, RZ, RZ, R5 ;  /* 0x000000ffff03a224 */ /* 0x000fe400078e0005 */
[C---:B-1----:R-:W-:Y:S02]  /*0aa0*/  IMAD R17, R8.reuse, UR7, RZ ;  /* 0x0000000708117c24 */ /* 0x042fe4000f8e02ff */
[----:B------:R-:W-:Y:S01]  /*0ab0*/  IMAD.WIDE.U32 R8, R8, UR6, RZ ;  /* 0x0000000608087c25 */ /* 0x000fe2000f8e00ff */
[----:B------:R-:W-:-:S03]  /*0ac0*/  ULDC.64 UR6, c[0x0][0x650] ;  /* 0x0001940000067ab9 */ /* 0x000fc60000000a00 */
[----:B------:R-:W-:Y:S01]  /*0ad0*/  IMAD.IADD R0, R9, 0x1, R17 ;  /* 0x0000000109007824 */ /* 0x000fe200078e0211 */
[----:B------:R-:W-:Y:S06]  /*0ae0*/  @P0 BRA `(.L_x_9) ;  /* 0x0000000000200947 */ /* 0x000fec0003800000 */
[----:B------:R-:W-:Y:S01]  /*0af0*/  UISETP.GE.U32.AND UP0, UPT, UR13, 0x5, UPT ;  /* 0x000000050d00788c */ /* 0x000fe2000bf06070 */
[----:B------:R-:W-:Y:S01]  /*0b00*/  IADD3 R2, P0, R2, R8, RZ ;  /* 0x0000000802027210 */ /* 0x000fe20007f1e0ff */
[----:B------:R-:W-:-:S04]  /*0b10*/  UIMAD.WIDE.U32 UR4, UR13, -0x33333333, URZ ;  /* 0xcccccccd0d0478a5 */ /* 0x000fc8000f8e003f */
[----:B------:R-:W-:Y:S01]  /*0b20*/  USHF.R.U32.HI UR5, URZ, 0x2, UR5 ;  /* 0x000000023f057899 */ /* 0x000fe20008011605 */
[----:B------:R-:W-:Y:S02]  /*0b30*/  IMAD.X R3, R0, 0x1, R3, P0 ;  /* 0x0000000100037824 */ /* 0x000fe400000e0603 */
[----:B------:R-:W-:Y:S02]  /*0b40*/  UMOV UR4, URZ ;  /* 0x0000003f00047c82 */ /* 0x000fe40008000000 */
[----:B------:R-:W-:Y:S02]  /*0b50*/  @UP0 ULOP3.LUT UR4, UR5, 0x1, URZ, 0xc0, !UPT ;  /* 0x0000000105040892 */ /* 0x000fe4000f8ec03f */
[----:B------:R-:W-:-:S12]  /*0b60*/  UIMAD UR5, UR5, -0x5, UR13 ;  /* 0xfffffffb050578a4 */ /* 0x000fd8000f8e020d */
.L_x_9:
[----:B------:R-:W-:Y:S01]  /*0b70*/  ISETP.GE.U32.AND P0, PT, R2, UR6, PT ;  /* 0x0000000602007c0c */ /* 0x000fe2000bf06070 */
[----:B------:R-:W-:Y:S01]  /*0b80*/  IMAD.MOV.U32 R6, RZ, RZ, -0x1 ;  /* 0xffffffffff067424 */ /* 0x000fe200078e00ff */
[----:B------:R-:W-:Y:S01]  /*0b90*/  PRMT R16, RZ, 0x7610, R16 ;  /* 0x00007610ff107816 */ /* 0x000fe20000000010 */
[----:B------:R-:W-:Y:S01]  /*0ba0*/  IMAD.MOV.U32 R5, RZ, RZ, -0x1 ;  /* 0xffffffffff057424 */ /* 0x000fe200078e00ff */
[----:B------:R-:W-:Y:S01]  /*0bb0*/  ISETP.GE.U32.AND.EX P0, PT, R3, UR7, PT, P0 ;  /* 0x0000000703007c0c */ /* 0x000fe2000bf06100 */
[----:B------:R-:W-:-:S12]  /*0bc0*/  IMAD.MOV.U32 R4, RZ, RZ, -0x1 ;  /* 0xffffffffff047424 */ /* 0x000fd800078e00ff */
[----:B------:R-:W-:Y:S05]  /*0bd0*/  @P0 BRA `(.L_x_10) ;  /* 0x00000004005c0947 */ /* 0x000fea0003800000 */
[----:B------:R-:W0:Y:S01]  /*0be0*/  LDC.64 R24, c[0x0][0x628] ;  /* 0x00018a00ff187b82 */ /* 0x000e220000000a00 */
[----:B------:R-:W-:Y:S02]  /*0bf0*/  IMAD.MOV.U32 R4, RZ, RZ, R2 ;  /* 0x000000ffff047224 */ /* 0x000fe400078e0002 */
[----:B------:R-:W-:-:S05]  /*0c00*/  IMAD.MOV.U32 R5, RZ, RZ, R3 ;  /* 0x000000ffff057224 */ /* 0x000fca00078e0003 */
[----:B------:R-:W1:Y:S08]  /*0c10*/  LDC R6, c[0x0][0x630] ;  /* 0x00018c00ff067b82 */ /* 0x000e700000000800 */
[----:B------:R-:W2:Y:S01]  /*0c20*/  LDC.64 R26, c[0x0][0x620] ;  /* 0x00018800ff1a7b82 */ /* 0x000ea20000000a00 */
[----:B0-----:R-:W-:-:S04]  /*0c30*/  ISETP.NE.U32.AND P0, PT, R24, RZ, PT ;  /* 0x000000ff1800720c */ /* 0x001fc80003f05070 */
[----:B------:R-:W-:-:S13]  /*0c40*/  ISETP.NE.AND.EX P0, PT, R25, RZ, PT, P0 ;  /* 0x000000ff1900720c */ /* 0x000fda0003f05300 */
[----:B-12---:R-:W-:Y:S05]  /*0c50*/  @!P0 BRA `(.L_x_11) ;  /* 0x0000000000288947 */ /* 0x006fea0003800000 */
[----:B------:R-:W0:Y:S02]  /*0c60*/  LDC R19, c[0x0][0x634] ;  /* 0x00018d00ff137b82 */ /* 0x000e240000000800 */
[----:B0-----:R-:W-:-:S05]  /*0c70*/  IADD3 R19, P0, R2, R19, RZ ;  /* 0x0000001302137210 */ /* 0x001fca0007f1e0ff */
[----:B------:R-:W-:-:S04]  /*0c80*/  IMAD.X R23, RZ, RZ, R3, P0 ;  /* 0x000000ffff177224 */ /* 0x000fc800000e0603 */
[----:B------:R-:W-:-:S04]  /*0c90*/  IMAD.WIDE.U32 R4, R23, R24, RZ ;  /* 0x0000001817047225 */ /* 0x000fc800078e00ff */
[----:B------:R-:W-:-:S04]  /*0ca0*/  IMAD.WIDE.U32 R16, P0, R19, R25, R4 ;  /* 0x0000001913107225 */ /* 0x000fc80007800004 */
[----:B------:R-:W-:-:S04]  /*0cb0*/  IMAD.WIDE.U32 R4, R19, R24, RZ ;  /* 0x0000001813047225 */ /* 0x000fc800078e00ff */
[----:B------:R-:W-:Y:S01]  /*0cc0*/  IMAD.X R19, RZ, RZ, RZ, P0 ;  /* 0x000000ffff137224 */ /* 0x000fe200000e06ff */
[----:B------:R-:W-:Y:S01]  /*0cd0*/  IADD3 RZ, P0, R5, R16, RZ ;  /* 0x0000001005ff7210 */ /* 0x000fe20007f1e0ff */
[----:B------:R-:W-:-:S04]  /*0ce0*/  IMAD.MOV.U32 R18, RZ, RZ, R17 ;  /* 0x000000ffff127224 */ /* 0x000fc800078e0011 */
[----:B------:R-:W-:-:S08]  /*0cf0*/  IMAD.WIDE.U32.X R4, R23, R25, R18, P0 ;  /* 0x0000001917047225 */ /* 0x000fd000000e0412 */
.L_x_11:
[--C-:B------:R-:W-:Y:S01]  /*0d00*/  SHF.R.U64 R32, R4, R6, R5.reuse ;  /* 0x0000000604207219 */ /* 0x100fe20000001205 */
[----:B------:R-:W0:Y:S01]  /*0d10*/  LDC.64 R28, c[0x0][0x640] ;  /* 0x00019000ff1c7b82 */ /* 0x000e220000000a00 */
[----:B------:R-:W-:Y:S01]  /*0d20*/  I2FP.F32.U32 R4, R14 ;  /* 0x0000000e00047245 */ /* 0x000fe20000201000 */
[----:B------:R-:W-:Y:S01]  /*0d30*/  ULDC UR6, c[0x0][0x150] ;  /* 0x0000540000067ab9 */ /* 0x000fe20000000800 */
[----:B------:R-:W-:Y:S02]  /*0d40*/  SHF.R.U32.HI R5, RZ, R6, R5 ;  /* 0x00000006ff057219 */ /* 0x000fe40000011605 */
[----:B------:R-:W-:Y:S01]  /*0d50*/  IADD3 R17, P0, RZ, -R32, RZ ;  /* 0x80000020ff117210 */ /* 0x000fe20007f1e0ff */
[----:B------:R-:W-:Y:S01]  /*0d60*/  FMUL R6, R4, UR6 ;  /* 0x0000000604067c20 */ /* 0x000fe20008400000 */
[----:B------:R-:W-:Y:S01]  /*0d70*/  ULDC UR6, c[0x0][0x154] ;  /* 0x0000550000067ab9 */ /* 0x000fe20000000800 */
[----:B------:R-:W1:Y:S02]  /*0d80*/  LDC R18, c[0x0][0x618] ;  /* 0x00018600ff127b82 */ /* 0x000e640000000800 */
[----:B------:R-:W-:-:S02]  /*0d90*/  IMAD.X R19, RZ, RZ, ~R5, P0 ;  /* 0x000000ffff137224 */ /* 0x000fc400000e0e05 */
[----:B------:R-:W2:Y:S01]  /*0da0*/  F2I.U32.TRUNC.NTZ R6, R6 ;  /* 0x0000000600067305 */ /* 0x000ea2000020f000 */
[----:B------:R-:W-:-:S03]  /*0db0*/  IMAD.WIDE.U32 R4, R17, R26, R2 ;  /* 0x0000001a11047225 */ /* 0x000fc600078e0002 */
[----:B------:R-:W3:Y:S01]  /*0dc0*/  LDC R15, c[0x0][0x144] ;  /* 0x00005100ff0f7b82 */ /* 0x000ee20000000800 */
[----:B------:R-:W-:-:S04]  /*0dd0*/  IMAD R16, R19, R26, RZ ;  /* 0x0000001a13107224 */ /* 0x000fc800078e02ff */
[----:B------:R-:W-:-:S03]  /*0de0*/  IMAD R17, R17, R27, R16 ;  /* 0x0000001b11117224 */ /* 0x000fc600078e0210 */
[----:B------:R-:W4:Y:S01]  /*0df0*/  LDC R22, c[0x0][0x608] ;  /* 0x00018200ff167b82 */ /* 0x000f220000000800 */
[----:B------:R-:W-:Y:S01]  /*0e00*/  IMAD.IADD R17, R5, 0x1, R17 ;  /* 0x0000000105117824 */ /* 0x000fe200078e0211 */
[----:B0-----:R-:W-:Y:S01]  /*0e10*/  ISETP.NE.U32.AND P0, PT, R28, RZ, PT ;  /* 0x000000ff1c00720c */ /* 0x001fe20003f05070 */
[----:B--2---:R-:W-:-:S03]  /*0e20*/  IMAD.MOV R5, RZ, RZ, -R6 ;  /* 0x000000ffff057224 */ /* 0x004fc600078e0a06 */
[----:B------:R-:W-:Y:S02]  /*0e30*/  ISETP.NE.AND.EX P0, PT, R29, RZ, PT, P0 ;  /* 0x000000ff1d00720c */ /* 0x000fe40003f05300 */
[----:B------:R-:W0:Y:S01]  /*0e40*/  LDC R19, c[0x0][0x658] ;  /* 0x00019600ff137b82 */ /* 0x000e220000000800 */
[-CC-:B-1----:R-:W-:Y:S02]  /*0e50*/  SHF.R.U64 R26, R4, R18.reuse, R17.reuse ;  /* 0x00000012041a7219 */ /* 0x182fe40000001211 */
[----:B------:R-:W-:Y:S02]  /*0e60*/  I2FP.F32.U32 R4, R21 ;  /* 0x0000001500047245 */ /* 0x000fe40000201000 */
[----:B------:R-:W-:Y:S01]  /*0e70*/  SHF.R.U32.HI R17, RZ, R18, R17 ;  /* 0x00000012ff117219 */ /* 0x000fe20000011611 */
[----:B------:R-:W-:Y:S02]  /*0e80*/  IMAD.MOV.U32 R18, RZ, RZ, 0x1 ;  /* 0x00000001ff127424 */ /* 0x000fe400078e00ff */
[----:B------:R-:W1:Y:S01]  /*0e90*/  LDC R24, c[0x0][0x148] ;  /* 0x00005200ff187b82 */ /* 0x000e620000000800 */
[----:B---3--:R-:W-:-:S02]  /*0ea0*/  IMAD R6, R15, R5, R14 ;  /* 0x000000050f067224 */ /* 0x008fc400078e020e */
[----:B------:R-:W-:Y:S01]  /*0eb0*/  FMUL R5, R4, UR6 ;  /* 0x0000000604057c20 */ /* 0x000fe20008400000 */
[----:B------:R-:W-:-:S04]  /*0ec0*/  IMAD.MOV.U32 R4, RZ, RZ, -0x1 ;  /* 0xffffffffff047424 */ /* 0x000fc800078e00ff */
[----:B------:R-:W2:Y:S01]  /*0ed0*/  LDC R25, c[0x0][0x600] ;  /* 0x00018000ff197b82 */ /* 0x000ea20000000800 */
[-CC-:B----4-:R-:W-:Y:S02]  /*0ee0*/  SHF.R.U64 R34, R26, R22.reuse, R17.reuse ;  /* 0x000000161a227219 */ /* 0x190fe40000001211 */
[----:B------:R-:W-:Y:S02]  /*0ef0*/  SHF.R.U32.HI R14, RZ, R22, R17 ;  /* 0x00000016ff0e7219 */ /* 0x000fe40000011611 */
[----:B------:R3:W4:Y:S03]  /*0f00*/  F2I.U32.TRUNC.NTZ R22, R5 ;  /* 0x0000000500167305 */ /* 0x000726000020f000 */
[----:B------:R-:W1:Y:S01]  /*0f10*/  LDC R27, c[0x0][0x648] ;  /* 0x00019200ff1b7b82 */ /* 0x000e620000000800 */
[-C--:B0-----:R-:W-:Y:S02]  /*0f20*/  SHF.R.U64 R36, R34, R19.reuse, R14 ;  /* 0x0000001322247219 */ /* 0x081fe4000000120e */
[----:B------:R-:W-:-:S02]  /*0f30*/  SHF.L.U32 R4, R4, R19, RZ ;  /* 0x0000001304047219 */ /* 0x000fc400000006ff */
[-C--:B------:R-:W-:Y:S02]  /*0f40*/  SHF.R.U32.HI R14, RZ, R19.reuse, R14 ;  /* 0x00000013ff0e7219 */ /* 0x080fe4000001160e */
[----:B------:R-:W-:Y:S01]  /*0f50*/  SHF.L.U32 R18, R18, R19, RZ ;  /* 0x0000001312127219 */ /* 0x000fe200000006ff */
[----:B------:R-:W0:Y:S01]  /*0f60*/  LDC R31, c[0x0][0x638] ;  /* 0x00018e00ff1f7b82 */ /* 0x000e220000000800 */
[----:B------:R-:W-:Y:S01]  /*0f70*/  LOP3.LUT R19, RZ, R4, RZ, 0x33, !PT ;  /* 0x00000004ff137212 */ /* 0x000fe200078e33ff */
[----:B------:R-:W-:Y:S02]  /*0f80*/  IMAD.MOV.U32 R4, RZ, RZ, R36 ;  /* 0x000000ffff047224 */ /* 0x000fe400078e0024 */
[----:B---3--:R-:W-:-:S04]  /*0f90*/  IMAD.MOV.U32 R5, RZ, RZ, R14 ;  /* 0x000000ffff057224 */ /* 0x008fc800078e000e */
[----:B------:R-:W3:Y:S01]  /*0fa0*/  LDC R30, c[0x0][0x610] ;  /* 0x00018400ff1e7b82 */ /* 0x000ee20000000800 */
[----:B----4-:R-:W-:Y:S05]  /*0fb0*/  @!P0 BRA `(.L_x_12) ;  /* 0x0000000000288947 */ /* 0x010fea0003800000 */
[----:B------:R-:W4:Y:S02]  /*0fc0*/  LDC R17, c[0x0][0x64c] ;  /* 0x00019300ff117b82 */ /* 0x000f240000000800 */
[----:B----4-:R-:W-:-:S05]  /*0fd0*/  IADD3 R17, P0, R36, R17, RZ ;  /* 0x0000001124117210 */ /* 0x010fca0007f1e0ff */
        /* <DEDUP_REMOVED lines=8> */
.L_x_12:
[----:B-1----:R-:W-:Y:S01]  /*1060*/  SHF.R.U64 R4, R4, R27, R5 ;  /* 0x0000001b04047219 */ /* 0x002fe20000001205 */
[----:B--2---:R-:W-:Y:S01]  /*1070*/  VIADD R5, R25, 0xffffffff ;  /* 0xffffffff19057836 */ /* 0x004fe20000000000 */
[----:B------:R-:W-:Y:S01]  /*1080*/  LOP3.LUT R19, R34, R19, RZ, 0xc0, !PT ;  /* 0x0000001322137212 */ /* 0x000fe200078ec0ff */
[----:B------:R-:W-:Y:S02]  /*1090*/  IMAD.MOV R22, RZ, RZ, -R22 ;  /* 0x000000ffff167224 */ /* 0x000fe400078e0a16 */
[----:B------:R-:W-:Y:S01]  /*10a0*/  IMAD.MOV R14, RZ, RZ, -R4 ;  /* 0x000000ffff0e7224 */ /* 0x000fe200078e0a04 */
[----:B------:R-:W-:Y:S01]  /*10b0*/  LOP3.LUT R5, R26, R5, RZ, 0xc0, !PT ;  /* 0x000000051a057212 */ /* 0x000fe200078ec0ff */
[----:B------:R-:W-:Y:S02]  /*10c0*/  IMAD R19, R18, R4, R19 ;  /* 0x0000000412137224 */ /* 0x000fe400078e0213 */
[----:B------:R-:W-:Y:S02]  /*10d0*/  @P2 IMAD R6, R24, R22, R21 ;  /* 0x0000001618062224 */ /* 0x000fe400078e0215 */
[----:B0-----:R-:W-:-:S02]  /*10e0*/  IMAD R4, R14, R31, R36 ;  /* 0x0000001f0e047224 */ /* 0x001fc400078e0224 */
[----:B---3--:R-:W-:Y:S02]  /*10f0*/  IMAD R6, R19, R30, R6 ;  /* 0x0000001e13067224 */ /* 0x008fe400078e0206 */
[----:B------:R-:W-:Y:S02]  /*1100*/  IMAD R15, R4, R25, R5 ;  /* 0x00000019040f7224 */ /* 0x000fe400078e0205 */
[----:B------:R-:W-:Y:S02]  /*1110*/  IMAD.MOV.U32 R16, RZ, RZ, 0x1 ;  /* 0x00000001ff107424 */ /* 0x000fe400078e00ff */
[----:B------:R-:W-:Y:S01]  /*1120*/  IMAD.MOV.U32 R4, RZ, RZ, R32 ;  /* 0x000000ffff047224 */ /* 0x000fe200078e0020 */
[----:B------:R-:W-:Y:S02]  /*1130*/  SEL R5, R15, R6, !P2 ;  /* 0x000000060f057207 */ /* 0x000fe40005000000 */
[----:B------:R-:W-:-:S07]  /*1140*/  SEL R6, R6, R15, !P2 ;  /* 0x0000000f06067207 */ /* 0x000fce0005000000 */
.L_x_10:
[----:B------:R-:W-:Y:S05]  /*1150*/  @!P3 BRA `(.L_x_13) ;  /* 0x0000006c00b8b947 */ /* 0x000fea0003800000 */
[----:B------:R-:W-:-:S13]  /*1160*/  ISETP.GT.U32.AND P0, PT, R33, 0x1, PT ;  /* 0x000000012100780c */ /* 0x000fda0003f04070 */
[----:B------:R-:W-:Y:S05]  /*1170*/  @P0 EXIT ;  /* 0x000000000000094d */ /* 0x000fea0003800000 */
.L_x_14:
[----:B------:R-:W-:-:S08]  /*1180*/  NOP ;  /* 0x0000000000007918 */ /* 0x000fd00000000000 */
[----:B------:R-:W0:Y:S02]  /*1190*/  USETMAXREG.TRY_ALLOC.CTAPOOL UP0, 0xe8 ;  /* 0x000000e8000079c8 */ /* 0x000e240008000600 */
[----:B0-----:R-:W-:-:S13]  /*11a0*/  PLOP3.LUT P0, PT, PT, PT, UP0, 0x80, 0x0 ;  /* 0x000000000000781c */ /* 0x001fda0003f0f008 */
[----:B------:R-:W-:Y:S05]  /*11b0*/  @!P0 BRA `(.L_x_14) ;  /* 0xfffffffc00f08947 */ /* 0x000fea000383ffff */
[----:B------:R-:W-:-:S13]  /*11c0*/  LOP3.LUT P0, RZ, R16, 0xff, RZ, 0xc0, !PT ;  /* 0x000000ff10ff7812 */ /* 0x000fda000780c0ff */
[----:B------:R-:W-:Y:S05]  /*11d0*/  @!P0 EXIT ;  /* 0x000000000000894d */ /* 0x000fea0003800000 */
[----:B------:R-:W0:Y:S01]  /*11e0*/  S2UR UR6, SR_CgaCtaId ;  /* 0x00000000000679c3 */ /* 0x000e220000008800 */
[----:B------:R-:W-:Y:S01]  /*11f0*/  SHF.R.S32.HI R14, RZ, 0x1f, R11 ;  /* 0x0000001fff0e7819 */ /* 0x000fe2000001140b */
[----:B------:R-:W-:Y:S01]  /*1200*/  UIADD3 UR7, UR11, -0x1, URZ ;  /* 0xffffffff0b077890 */ /* 0x000fe2000fffe03f */
[----:B------:R-:W-:Y:S01]  /*1210*/  LOP3.LUT R146, R7, 0x1, RZ, 0xfc, !PT ;  /* 0x0000000107927812 */ /* 0x000fe200078efcff */
[----:B------:R-:W-:Y:S01]  /*1220*/  UMOV UR9, 0x400 ;  /* 0x0000040000097882 */ /* 0x000fe20000000000 */
[CC--:B------:R-:W-:Y:S01]  /*1230*/  LEA.HI R13, R14.reuse, R11.reuse, RZ, 0x2 ;  /* 0x0000000b0e0d7211 */ /* 0x0c0fe200078f10ff */
[----:B------:R-:W-:Y:S01]  /*1240*/  UISETP.LT.AND UP0, UPT, UR13, 0x1, UPT ;  /* 0x000000010d00788c */ /* 0x000fe2000bf01270 */
[----:B------:R-:W-:Y:S01]  /*1250*/  LEA.HI R17, R14, R11, RZ, 0x5 ;  /* 0x0000000b0e117211 */ /* 0x000fe200078f28ff */
[----:B------:R-:W-:Y:S01]  /*1260*/  USHF.L.U32 UR21, UR13, 0x1, URZ ;  /* 0x000000010d157899 */ /* 0x000fe2000800063f */
[--C-:B------:R-:W-:Y:S01]  /*1270*/  SHF.R.S32.HI R15, RZ, 0x2, R13.reuse ;  /* 0x00000002ff0f7819 */ /* 0x100fe2000001140d */
[----:B------:R-:W-:Y:S01]  /*1280*/  USEL UR10, UR13, 0x1, UP0 ;  /* 0x000000010d0a7887 */ /* 0x000fe20008000000 */
[----:B------:R-:W-:Y:S01]  /*1290*/  SHF.R.S32.HI R16, RZ, 0x1f, R13 ;  /* 0x0000001fff107819 */ /* 0x000fe2000001140d */
[----:B------:R-:W-:Y:S01]  /*12a0*/  UISETP.NE.AND UP0, UPT, UR7, URZ, UPT ;  /* 0x0000003f0700728c */ /* 0x000fe2000bf05270 */
[----:B------:R-:W-:Y:S01]  /*12b0*/  SHF.R.S32.HI R17, RZ, 0x5, R17 ;  /* 0x00000005ff117819 */ /* 0x000fe20000011411 */
[----:B------:R-:W-:Y:S01]  /*12c0*/  UIADD3 UR10, -UR10, UR13, URZ ;  /* 0x0000000d0a0a7290 */ /* 0x000fe2000fffe13f */
[----:B------:R-:W-:-:S04]  /*12d0*/  LEA.HI R16, R16, R15, RZ, 0x3 ;  /* 0x0000000f10107211 */ /* 0x000fc800078f18ff */
[----:B------:R-:W-:Y:S01]  /*12e0*/  LOP3.LUT R16, R16, 0xfffffff8, RZ, 0xc0, !PT ;  /* 0xfffffff810107812 */ /* 0x000fe200078ec0ff */
[----:B0-----:R-:W-:-:S04]  /*12f0*/  ULEA UR9, UR6, UR9, 0x18 ;  /* 0x0000000906097291 */ /* 0x001fc8000f8ec03f */
[----:B------:R-:W-:Y:S01]  /*1300*/  IMAD.IADD R14, R15, 0x1, -R16 ;  /* 0x000000010f0e7824 */ /* 0x000fe200078e0a10 */
[----:B------:R-:W-:Y:S01]  /*1310*/  USHF.L.U32 UR6, UR7, 0x3, URZ ;  /* 0x0000000307067899 */ /* 0x000fe2000800063f */
[----:B------:R-:W-:Y:S01]  /*1320*/  LOP3.LUT R16, R13, 0xfffffffc, RZ, 0xc0, !PT ;  /* 0xfffffffc0d107812 */ /* 0x000fe200078ec0ff */
[----:B------:R-:W-:Y:S01]  /*1330*/  USEL UR7, URZ, 0x1, UP0 ;  /* 0x000000013f077887 */ /* 0x000fe20008000000 */
[--C-:B------:R-:W-:Y:S01]  /*1340*/  IMAD R13, R17, -0x10, -R14.reuse ;  /* 0xfffffff0110d7824 */ /* 0x100fe200078e0a0e */
[----:B------:R-:W-:Y:S01]  /*1350*/  ULOP3.LUT UR6, UR6, 0x8, URZ, 0xc0, !UPT ;  /* 0x0000000806067892 */ /* 0x000fe2000f8ec03f */
[----:B------:R-:W-:Y:S01]  /*1360*/  SHF.R.S32.HI R15, RZ, 0x1f, R14 ;  /* 0x0000001fff0f7819 */ /* 0x000fe2000001140e */
[----:B------:R-:W-:Y:S01]  /*1370*/  UIADD3 UR22, UR9, 0x60, URZ ;  /* 0x0000006009167890 */ /* 0x000fe2000fffe03f */
[----:B------:R-:W-:Y:S01]  /*1380*/  IMAD.IADD R11, R11, 0x1, -R16 ;  /* 0x000000010b0b7824 */ /* 0x000fe200078e0a10 */
[----:B------:R-:W-:Y:S01]  /*1390*/  ULOP3.LUT UR23, UR6, 0x8, URZ, 0x3c, !UPT ;  /* 0x0000000806177892 */ /* 0x000fe2000f8e3c3f */
[----:B------:R-:W-:Y:S01]  /*13a0*/  IMAD.U32 R148, RZ, RZ, UR7 ;  /* 0x00000007ff947e24 */ /* 0x000fe2000f8e00ff */
[----:B------:R-:W-:Y:S01]  /*13b0*/  ULOP3.LUT UR12, UR6, 0x18, URZ, 0x3c, !UPT ;  /* 0x00000018060c7892 */ /* 0x000fe2000f8e3c3f */
[----:B------:R-:W-:Y:S01]  /*13c0*/  IMAD.WIDE R14, R17, 0x10, R14 ;  /* 0x00000010110e7825 */ /* 0x000fe200078e020e */
[----:B------:R-:W-:Y:S01]  /*13d0*/  ULEA UR11, UR11, UR22, 0x3 ;  /* 0x000000160b0b7291 */ /* 0x000fe2000f8e183f */
[----:B------:R-:W-:-:S02]  /*13e0*/  ULDC UR6, c[0x0][0x284] ;  /* 0x0000a10000067ab9 */ /* 0x000fc40000000800 */
[----:B------:R-:W-:-:S09]  /*13f0*/  VIADD R13, R13, UR6 ;  /* 0x000000060d0d7c36 */ /* 0x000fd20008000000 */
.L_x_169:
[----:B------:R-:W-:Y:S01]  /*1400*/  SHF.L.U32 R16, R148, 0x1f, RZ ;  /* 0x0000001f94107819 */ /* 0x000fe200000006ff */
[----:B------:R-:W0:Y:S01]  /*1410*/  LDC R17, c[0x0][0x28c] ;  /* 0x0000a300ff117b82 */ /* 0x000e220000000800 */
[----:B------:R-:W-:Y:S01]  /*1420*/  UMOV UR6, URZ ;  /* 0x0000003f00067c82 */ /* 0x000fe20008000000 */
[----:B------:R-:W-:Y:S01]  /*1430*/  UMOV UR20, UR5 ;  /* 0x0000000500147c82 */ /* 0x000fe20008000000 */
[----:B-1----:R-:W1:Y:S01]  /*1440*/  SYNCS.PHASECHK.TRANS64.TRYWAIT P0, [UR11+-0x8], R16 ;  /* 0xfffff810ff0075a7 */ /* 0x002e62000800014b */
[----:B0-----:R-:W-:Y:S01]  /*1450*/  ISETP.GE.AND P1, PT, R17, 0x1, PT ;  /* 0x000000011100780c */ /* 0x001fe20003f26270 */
[----:B-1-34-:R-:W-:-:S12]  /*1460*/  @!P0 BRA `(.L_x_15) ;  /* 0x0000007800fc8947 */ /* 0x01afd80003800000 */
.L_x_192:
[----:B------:R-:W-:Y:S01]  /*1470*/  UMOV UR7, URZ ;  /* 0x0000003f00077c82 */ /* 0x000fe20008000000 */
[----:B------:R-:W-:Y:S01]  /*1480*/  UMOV UR8, URZ ;  /* 0x0000003f00087c82 */ /* 0x000fe20008000000 */
[----:B------:R-:W-:Y:S02]  /*1490*/  CS2R R22, SRZ ;  /* 0x0000000000167805 */ /* 0x000fe4000001ff00 */
[----:B------:R-:W-:Y:S02]  /*14a0*/  CS2R R20, SRZ ;  /* 0x0000000000147805 */ /* 0x000fe4000001ff00 */
[----:B------:R-:W-:Y:S02]  /*14b0*/  CS2R R88, SRZ ;  /* 0x0000000000587805 */ /* 0x000fe4000001ff00 */
[----:B------:R-:W-:Y:S02]  /*14c0*/  CS2R R90, SRZ ;  /* 0x00000000005a7805 */ /* 0x000fe4000001ff00 */
[----:B------:R-:W-:-:S02]  /*14d0*/  CS2R R92, SRZ ;  /* 0x00000000005c7805 */ /* 0x000fc4000001ff00 */
[----:B------:R-:W-:Y:S02]  /*14e0*/  CS2R R94, SRZ ;  /* 0x00000000005e7805 */ /* 0x000fe4000001ff00 */
        /* <DEDUP_REMOVED lines=24> */
[----:B------:R-:W-:Y:S01]  /*1670*/  CS2R R144, SRZ ;  /* 0x0000000000907805 */ /* 0x000fe2000001ff00 */
[----:B------:R-:W-:Y:S01]  /*1680*/  IMAD.MOV.U32 R147, RZ, RZ, RZ ;  /* 0x000000ffff937224 */ /* 0x000fe200078e00ff */
[----:B------:R-:W-:Y:S01]  /*1690*/  CS2R R24, SRZ ;  /* 0x0000000000187805 */ /* 0x000fe2000001ff00 */
[----:B------:R-:W-:Y:S01]  /*16a0*/  IMAD.MOV.U32 R149, RZ, RZ, RZ ;  /* 0x000000ffff957224 */ /* 0x000fe200078e00ff */
[----:B------:R-:W-:Y:S01]  /*16b0*/  CS2R R26, SRZ ;  /* 0x00000000001a7805 */ /* 0x000fe2000001ff00 */
[----:B------:R-:W-:Y:S01]  /*16c0*/  IMAD.U32 R19, RZ, RZ, UR4 ;  /* 0x00000004ff137e24 */ /* 0x000fe2000f8e00ff */
        /* <DEDUP_REMOVED lines=29> */
[----:B------:R-:W-:Y:S01]  /*18a0*/  CS2R R86, SRZ ;  /* 0x0000000000567805 */ /* 0x000fe2000001ff00 */
[----:B------:R-:W-:Y:S06]  /*18b0*/  @!P1 BRA `(.L_x_16) ;  /* 0x00000008006c9947 */ /* 0x000fec0003800000 */
[----:B------:R-:W-:-:S13]  /*18c0*/  ISETP.NE.AND P1, PT, R146, 0x3, PT ;  /* 0x000000039200780c */ /* 0x000fda0003f25270 */
[----:B------:R-:W-:Y:S05]  /*18d0*/  @!P1 BRA `(.L_x_17) ;  /* 0x0000000000049947 */ /* 0x000fea0003800000 */
[----:B------:R-:W-:Y:S01]  /*18e0*/  BPT.TRAP 0x1 ;  /* 0x000000040000795c */ /* 0x000fe20000300000 */
.L_x_17:
[----:B------:R-:W-:Y:S01]  /*18f0*/  ULEA UR6, UR5, UR9, 0x3 ;  /* 0x0000000905067291 */ /* 0x000fe2000f8e183f */
[----:B0-----:R-:W-:-:S05]  /*1900*/  IMAD.U32 R16, RZ, RZ, UR4 ;  /* 0x00000004ff107e24 */ /* 0x001fca000f8e00ff */
[----:B------:R-:W-:-:S04]  /*1910*/  SHF.L.U32 R16, R16, 0x1f, RZ ;  /* 0x0000001f10107819 */ /* 0x000fc800000006ff */
[----:B------:R0:W1:Y:S01]  /*1920*/  SYNCS.PHASECHK.TRANS64.TRYWAIT P0, [UR6], R16 ;  /* 0x00000010ff0075a7 */ /* 0x0000620008000146 */
[----:B------:R-:W-:Y:S05]  /*1930*/  @!P1 BRA `(.L_x_18) ;  /* 0x0000000000049947 */ /* 0x000fea0003800000 */
[----:B------:R-:W-:Y:S01]  /*1940*/  BPT.TRAP 0x1 ;  /* 0x000000040000795c */ /* 0x000fe20000300000 */
.L_x_18:
[----:B-1----:R-:W-:Y:S05]  /*1950*/  @P0 BRA `(.L_x_19) ;  /* 0x0000000000080947 */ /* 0x002fea0003800000 */
[----:B------:R-:W1:Y:S02]  /*1960*/  SYNCS.PHASECHK.TRANS64.TRYWAIT P0, [UR6], R16 ;  /* 0x00000010ff0075a7 */ /* 0x000e640008000146 */
[----:B-1----:R-:W-:Y:S05]  /*1970*/  @!P0 BRA `(.L_x_20) ;  /* 0x0000007400d08947 */ /* 0x002fea0003800000 */
.L_x_19:
[----:B------:R-:W-:Y:S01]  /*1980*/  UIADD3 UR6, UR9, 0x180, URZ ;  /* 0x0000018009067890 */ /* 0x000fe2000fffe03f */
[----:B------:R-:W-:Y:S01]  /*1990*/  WARPGROUP.ARRIVE ;  /* 0x00000000000079c5 */ /* 0x000fe20000000000 */
[----:B------:R-:W-:Y:S01]  /*19a0*/  UIADD3 UR7, UR9, 0xa180, URZ ;  /* 0x0000a18009077890 */ /* 0x000fe2000fffe03f */
[----:B------:R-:W-:Y:S01]  /*19b0*/  CS2R R22, SRZ ;  /* 0x0000000000167805 */ /* 0x000fe2000001ff00 */
[----:B------:R-:W-:Y:S01]  /*19c0*/  USHF.R.U32.HI UR6, URZ, 0x4, UR6 ;  /* 0x000000043f067899 */ /* 0x000fe20008011606 */
[----:B------:R-:W-:Y:S01]  /*19d0*/  CS2R R20, SRZ ;  /* 0x0000000000147805 */ /* 0x000fe2000001ff00 */
[----:B------:R-:W-:Y:S01]  /*19e0*/  USHF.R.U32.HI UR7, URZ, 0x4, UR7 ;  /* 0x000000043f077899 */ /* 0x000fe20008011607 */
[----:B------:R-:W-:Y:S01]  /*19f0*/  CS2R R88, SRZ ;  /* 0x0000000000587805 */ /* 0x000fe2000001ff00 */
[----:B------:R-:W-:Y:S01]  /*1a00*/  ULOP3.LUT UR6, UR6, 0x3fff, URZ, 0xc0, !UPT ;  /* 0x00003fff06067892 */ /* 0x000fe2000f8ec03f */
[----:B------:R-:W-:Y:S01]  /*1a10*/  CS2R R90, SRZ ;  /* 0x00000000005a7805 */ /* 0x000fe2000001ff00 */
[----:B------:R-:W-:Y:S01]  /*1a20*/  ULOP3.LUT UR7, UR7, 0x3fff, URZ, 0xc0, !UPT ;  /* 0x00003fff07077892 */ /* 0x000fe2000f8ec03f */
[----:B------:R-:W-:Y:S01]  /*1a30*/  CS2R R92, SRZ ;  /* 0x00000000005c7805 */ /* 0x000fe2000001ff00 */
[----:B------:R-:W-:Y:S01]  /*1a40*/  ULOP3.LUT UR6, UR6, 0x10000, URZ, 0xfc, !UPT ;  /* 0x0001000006067892 */ /* 0x000fe2000f8efc3f */
[----:B------:R-:W-:Y:S01]  /*1a50*/  CS2R R94, SRZ ;  /* 0x00000000005e7805 */ /* 0x000fe2000001ff00 */
[----:B------:R-:W-:Y:S01]  /*1a60*/  ULOP3.LUT UR7, UR7, 0x10000, URZ, 0xfc, !UPT ;  /* 0x0001000007077892 */ /* 0x000fe2000f8efc3f */
[----:B------:R-:W-:Y:S01]  /*1a70*/  CS2R R96, SRZ ;  /* 0x0000000000607805 */ /* 0x000fe2000001ff00 */
[----:B------:R-:W-:Y:S01]  /*1a80*/  ULEA UR6, UR5, UR6, 0x9 ;  /* 0x0000000605067291 */ /* 0x000fe2000f8e483f */
[----:B------:R-:W-:Y:S01]  /*1a90*/  CS2R R98, SRZ ;  /* 0x0000000000627805 */ /* 0x000fe2000001ff00 */
[----:B------:R-:W-:Y:S01]  /*1aa0*/  ULEA UR7, UR5, UR7, 0xa ;  /* 0x0000000705077291 */ /* 0x000fe2000f8e503f */
[----:B------:R-:W-:Y:S01]  /*1ab0*/  CS2R R100, SRZ ;  /* 0x0000000000647805 */ /* 0x000fe2000001ff00 */
[----:B------:R-:W-:Y:S01]  /*1ac0*/  UMOV UR17, 0x40000040 ;  /* 0x4000004000117882 */ /* 0x000fe20000000000 */
[----:B------:R-:W-:Y:S01]  /*1ad0*/  UMOV UR19, 0x40000040 ;  /* 0x4000004000137882 */ /* 0x000fe20000000000 */
[----:B------:R-:W-:Y:S01]  /*1ae0*/  CS2R R102, SRZ ;  /* 0x0000000000667805 */ /* 0x000fe2000001ff00 */
[----:B------:R-:W-:Y:S01]  /*1af0*/  UMOV UR16, UR6 ;  /* 0x0000000600107c82 */ /* 0x000fe20008000000 */
[----:B------:R-:W-:Y:S01]  /*1b00*/  CS2R R104, SRZ ;  /* 0x0000000000687805 */ /* 0x000fe2000001ff00 */
[----:B------:R-:W-:Y:S01]  /*1b10*/  UMOV UR18, UR7 ;  /* 0x0000000700127c82 */ /* 0x000fe20008000000 */
[----:B------:R-:W-:Y:S01]  /*1b20*/  CS2R R106, SRZ ;  /* 0x00000000006a7805 */ /* 0x000fe2000001ff00 */
[----:B------:R-:W-:Y:S01]  /*1b30*/  QGMMA.64x128x32.F32.E5M2.E5M2 R24, gdesc[UR16], RZ, !UPT ;  /* 0x01e00000101879f3 */ /* 0x000fe2000c7038ff */
[----:B------:R-:W-:Y:S01]  /*1b40*/  UIADD3 UR16, UR6, 0x2, URZ ;  /* 0x0000000206107890 */ /* 0x000fe2000fffe03f */
[----:B------:R-:W-:Y:S01]  /*1b50*/  CS2R R108, SRZ ;  /* 0x00000000006c7805 */ /* 0x000fe2000001ff00 */
[----:B------:R-:W-:Y:S01]  /*1b60*/  UIADD3 UR18, UR7, 0x2, URZ ;  /* 0x0000000207127890 */ /* 0x000fe2000fffe03f */
[----:B------:R-:W-:Y:S01]  /*1b70*/  CS2R R110, SRZ ;  /* 0x00000000006e7805 */ /* 0x000fe2000001ff00 */
[----:B------:R-:W-:Y:S01]  /*1b80*/  UMOV UR17, 0x40000040 ;  /* 0x4000004000117882 */ /* 0x000fe20000000000 */
[----:B------:R-:W-:Y:S01]  /*1b90*/  UMOV UR19, 0x40000040 ;  /* 0x4000004000137882 */ /* 0x000fe20000000000 */
        /* <DEDUP_REMOVED lines=17> */
[----:B------:R-:W-:Y:S02]  /*1cb0*/  IMAD.MOV.U32 R147, RZ, RZ, RZ ;  /* 0x000000ffff937224 */ /* 0x000fe400078e00ff */
[----:B------:R-:W-:Y:S01]  /*1cc0*/  IMAD.MOV.U32 R149, RZ, RZ, RZ ;  /* 0x000000ffff957224 */ /* 0x000fe200078e00ff */
[----:B------:R-:W-:Y:S01]  /*1cd0*/  QGMMA.64x128x32.F32.E5M2.E5M2 R24, gdesc[UR16], R24 ;  /* 0x01e00000101879f3 */ /* 0x000fe20008703818 */
[----:B------:R-:W-:-:S02]  /*1ce0*/  UIADD3 UR16, UR6, 0x4, URZ ;  /* 0x0000000406107890 */ /* 0x000fc4000fffe03f */
[----:B------:R-:W-:Y:S01]  /*1cf0*/  UIADD3 UR18, UR7, 0x4, URZ ;  /* 0x0000000407127890 */ /* 0x000fe2000fffe03f */
[----:B------:R-:W-:Y:S01]  /*1d00*/  UMOV UR17, 0x40000040 ;  /* 0x4000004000117882 */ /* 0x000fe20000000000 */
[----:B------:R-:W-:-:S07]  /*1d10*/  UMOV UR19, 0x40000040 ;  /* 0x4000004000137882 */ /* 0x000fce0000000000 */
[----:B------:R-:W-:Y:S01]  /*1d20*/  QGMMA.64x128x32.F32.E5M2.E5M2 R24, gdesc[UR16], R24 ;  /* 0x01e00000101879f3 */ /* 0x000fe20008703818 */
[----:B------:R-:W-:Y:S02]  /*1d30*/  UIADD3 UR18, UR7, 0x6, URZ ;  /* 0x0000000607127890 */ /* 0x000fe4000fffe03f */
[----:B------:R-:W-:Y:S01]  /*1d40*/  UIADD3 UR16, UR6, 0x6, URZ ;  /* 0x0000000606107890 */ /* 0x000fe2000fffe03f */
[----:B------:R-:W-:Y:S01]  /*1d50*/  ULDC UR7, c[0x0][0x50c] ;  /* 0x0001430000077ab9 */ /* 0x000fe20000000800 */
[----:B------:R-:W-:Y:S01]  /*1d60*/  UMOV UR17, 0x40000040 ;  /* 0x4000004000117882 */ /* 0x000fe20000000000 */
[----:B------:R-:W-:Y:S01]  /*1d70*/  UISETP.NE.AND UP0, UPT, UR7, 0x4, UPT ;  /* 0x000000040700788c */ /* 0x000fe2000bf05270 */
[----:B------:R-:W-:Y:S01]  /*1d80*/  UMOV UR19, 0x40000040 ;  /* 0x4000004000137882 */ /* 0x000fe20000000000 */
[----:B------:R-:W-:Y:S02]  /*1d90*/  UMOV UR6, 0x4 ;  /* 0x0000000400067882 */ /* 0x000fe40000000000 */
[----:B------:R-:W-:-:S06]  /*1da0*/  USEL UR7, URZ, 0x1, UP0 ;  /* 0x000000013f077887 */ /* 0x000fcc0008000000 */
[----:B------:R-:W-:Y:S01]  /*1db0*/  ISETP.NE.AND P0, PT, RZ, UR7, PT ;  /* 0x00000007ff007c0c */ /* 0x000fe2000bf05270 */
[----:B------:R-:W-:-:S12]  /*1dc0*/  QGMMA.64x128x32.F32.E5M2.E5M2 R24, gdesc[UR16], R24, gsb0 ;  /* 0x01e00000101879f3 */ /* 0x000fd80008003818 */
[----:B------:R-:W-:Y:S05]  /*1dd0*/  @!P0 BRA `(.L_x_21) ;  /* 0x0000000400088947 */ /* 0x000fea0003800000 */
[----:B------:R-:W-:Y:S02]  /*1de0*/  WARPGROUP.DEPBAR.LE gsb0, 0x0 ;  /* 0x00008000000079c5 */ /* 0x000fe40000010000 */
[----:B------:R-:W-:-:S01]  /*1df0*/  FADD R149, RZ, R24 ;  /* 0x00000018ff957221 */ /* 0x000fc20000000000 */
[----:B------:R-:W-:Y:S01]  /*1e00*/  FADD R144, RZ, R25 ;  /* 0x00000019ff907221 */ /* 0x000fe20000000000 */
        /* <DEDUP_REMOVED lines=62> */
[----:B------:R-:W-:-:S06]  /*21f0*/  UMOV UR6, URZ ;  /* 0x0000003f00067c82 */ /* 0x000fcc0008000000 */
.L_x_21:
[----:B------:R-:W-:-:S04]  /*2200*/  UIADD3 UR20, UR5, 0x1, URZ ;  /* 0x0000000105147890 */ /* 0x000fc8000fffe03f */
[----:B------:R-:W-:-:S04]  /*2210*/  UISETP.NE.AND UP0, UPT, UR20, 0x5, UPT ;  /* 0x000000051400788c */ /* 0x000fc8000bf05270 */
[----:B------:R-:W-:Y:S02]  /*2220*/  USEL UR8, URZ, 0x1, UP0 ;  /* 0x000000013f087887 */ /* 0x000fe40008000000 */
[----:B------:R-:W-:Y:S02]  /*2230*/  USEL UR20, UR20, URZ, UP0 ;  /* 0x0000003f14147287 */ /* 0x000fe40008000000 */
[----:B------:R-:W-:-:S06]  /*2240*/  ULOP3.LUT UR8, UR4, UR8, URZ, 0x3c, !UPT ;  /* 0x0000000804087292 */ /* 0x000fcc000f8e3c3f */
[----:B------:R-:W-:Y:S01]  /*2250*/  IMAD.U32 R19, RZ, RZ, UR8 ;  /* 0x00000008ff137e24 */ /* 0x000fe2000f8e00ff */
[----:B------:R-:W-:-:S06]  /*2260*/  UMOV UR8, 0x1 ;  /* 0x0000000100087882 */ /* 0x000fcc0000000000 */
.L_x_16:
[----:B------:R-:W-:-:S06]  /*2270*/  UISETP.GE.AND UP0, UPT, UR10, 0x1, UPT ;  /* 0x000000010a00788c */ /* 0x000fcc000bf06270 */
[----:B------:R-:W-:-:S13]  /*2280*/  PLOP3.LUT P0, PT, PT, PT, UP0, 0x80, 0x0 ;  /* 0x000000000000781c */ /* 0x000fda0003f0f008 */
[----:B------:R-:W-:Y:S05]  /*2290*/  @!P0 BRA `(.L_x_22) ;  /* 0x0000000800348947 */ /* 0x000fea0003800000 */
[----:B01----:R-:W-:Y:S01]  /*22a0*/  IMAD.U32 R16, RZ, RZ, UR10 ;  /* 0x0000000aff107e24 */ /* 0x003fe2000f8e00ff */
[----:B------:R-:W-:Y:S01]  /*22b0*/  UMOV UR24, UR5 ;  /* 0x0000000500187c82 */ /* 0x000fe20008000000 */
[----:B------:R-:W-:-:S05]  /*22c0*/  ULDC UR25, c[0x0][0x50c] ;  /* 0x0001430000197ab9 */ /* 0x000fca0000000800 */
.L_x_30:
[----:B------:R-:W-:-:S13]  /*22d0*/  ISETP.NE.AND P1, PT, R146, 0x3, PT ;  /* 0x000000039200780c */ /* 0x000fda0003f25270 */
[----:B01----:R-:W-:Y:S05]  /*22e0*/  @!P1 BRA `(.L_x_23) ;  /* 0x0000000000049947 */ /* 0x003fea0003800000 */
[----:B------:R-:W-:Y:S01]  /*22f0*/  BPT.TRAP 0x1 ;  /* 0x000000040000795c */ /* 0x000fe20000300000 */
.L_x_23:
[----:B------:R-:W-:Y:S01]  /*2300*/  ULEA UR16, UR20, UR9, 0x3 ;  /* 0x0000000914107291 */ /* 0x000fe2000f8e183f */
[----:B------:R-:W-:-:S08]  /*2310*/  SHF.L.U32 R17, R19, 0x1f, RZ ;  /* 0x0000001f13117819 */ /* 0x000fd000000006ff */
[----:B------:R0:W1:Y:S01]  /*2320*/  SYNCS.PHASECHK.TRANS64.TRYWAIT P0, [UR16], R17 ;  /* 0x00000011ff0075a7 */ /* 0x0000620008000150 */
[----:B------:R-:W-:Y:S05]  /*2330*/  @!P1 BRA `(.L_x_24) ;  /* 0x0000000000049947 */ /* 0x000fea0003800000 */
[----:B------:R-:W-:Y:S01]  /*2340*/  BPT.TRAP 0x1 ;  /* 0x000000040000795c */ /* 0x000fe20000300000 */
.L_x_24:
[----:B-1----:R-:W-:Y:S05]  /*2350*/  @P0 BRA `(.L_x_25) ;  /* 0x0000000000080947 */ /* 0x002fea0003800000 */
[----:B------:R-:W1:Y:S02]  /*2360*/  SYNCS.PHASECHK.TRANS64.TRYWAIT P0, [UR16], R17 ;  /* 0x00000011ff0075a7 */ /* 0x000e640008000150 */
[----:B-1----:R-:W-:Y:S05]  /*2370*/  @!P0 BRA `(.L_x_26) ;  /* 0x0000006c00688947 */ /* 0x002fea0003800000 */
.L_x_25:
[----:B------:R-:W-:Y:S01]  /*2380*/  UIADD3 UR16, UR9, 0x180, URZ ;  /* 0x0000018009107890 */ /* 0x000fe2000fffe03f */
[----:B------:R-:W-:Y:S01]  /*2390*/  WARPGROUP.ARRIVE ;  /* 0x00000000000079c5 */ /* 0x000fe20000000000 */
[----:B------:R-:W-:Y:S02]  /*23a0*/  UIADD3 UR17, UR9, 0xa180, URZ ;  /* 0x0000a18009117890 */ /* 0x000fe4000fffe03f */
[----:B------:R-:W-:Y:S02]  /*23b0*/  UISETP.NE.AND UP0, UPT, UR7, URZ, UPT ;  /* 0x0000003f0700728c */ /* 0x000fe4000bf05270 */
[----:B------:R-:W-:Y:S02]  /*23c0*/  USHF.R.U32.HI UR16, URZ, 0x4, UR16 ;  /* 0x000000043f107899 */ /* 0x000fe40008011610 */
[----:B------:R-:W-:Y:S02]  /*23d0*/  USHF.R.U32.HI UR17, URZ, 0x4, UR17 ;  /* 0x000000043f117899 */ /* 0x000fe40008011611 */
[----:B------:R-:W-:-:S02]  /*23e0*/  USEL UR8, UR8, URZ, !UP0 ;  /* 0x0000003f08087287 */ /* 0x000fc4000c000000 */
[----:B------:R-:W-:Y:S02]  /*23f0*/  ULOP3.LUT UR16, UR16, 0x3fff, URZ, 0xc0, !UPT ;  /* 0x00003fff10107892 */ /* 0x000fe4000f8ec03f */
[----:B------:R-:W-:Y:S02]  /*2400*/  ULOP3.LUT UR17, UR17, 0x3fff, URZ, 0xc0, !UPT ;  /* 0x00003fff11117892 */ /* 0x000fe4000f8ec03f */
[----:B------:R-:W-:Y:S02]  /*2410*/  UISETP.NE.U32.AND UP0, UPT, UR8, URZ, UPT ;  /* 0x0000003f0800728c */ /* 0x000fe4000bf05070 */
[----:B------:R-:W-:Y:S02]  /*2420*/  ULOP3.LUT UR7, UR16, 0x10000, URZ, 0xfc, !UPT ;  /* 0x0001000010077892 */ /* 0x000fe4000f8efc3f */
[----:B------:R-:W-:Y:S02]  /*2430*/  ULOP3.LUT UR8, UR17, 0x10000, URZ, 0xfc, !UPT ;  /* 0x0001000011087892 */ /* 0x000fe4000f8efc3f */
[----:B------:R-:W-:-:S02]  /*2440*/  ULEA UR7, UR20, UR7, 0x9 ;  /* 0x0000000714077291 */ /* 0x000fc4000f8e483f */
[----:B------:R-:W-:Y:S01]  /*2450*/  ULEA UR8, UR20, UR8, 0xa ;  /* 0x0000000814087291 */ /* 0x000fe2000f8e503f */
[----:B------:R-:W-:Y:S01]  /*2460*/  UMOV UR17, 0x40000040 ;  /* 0x4000004000117882 */ /* 0x000fe20000000000 */
[----:B------:R-:W-:Y:S01]  /*2470*/  UMOV UR19, 0x40000040 ;  /* 0x4000004000137882 */ /* 0x000fe20000000000 */
[----:B------:R-:W-:Y:S02]  /*2480*/  UIADD3 UR6, UR6, 0x4, URZ ;  /* 0x0000000406067890 */ /* 0x000fe4000fffe03f */
[----:B------:R-:W-:Y:S02]  /*2490*/  UMOV UR16, UR7 ;  /* 0x0000000700107c82 */ /* 0x000fe40008000000 */
[----:B------:R-:W-:Y:S02]  /*24a0*/  UMOV UR18, UR8 ;  /* 0x0000000800127c82 */ /* 0x000fe40008000000 */
[----:B------:R-:W-:Y:S01]  /*24b0*/  QGMMA.64x128x32.F32.E5M2.E5M2 R24, gdesc[UR16], R24, UP0 ;  /* 0x01e00000101879f3 */ /* 0x000fe2000bf03818 */
[----:B------:R-:W-:-:S02]  /*24c0*/  UIADD3 UR16, UR7, 0x2, URZ ;  /* 0x0000000207107890 */ /* 0x000fc4000fffe03f */
[----:B------:R-:W-:Y:S01]  /*24d0*/  UIADD3 UR18, UR8, 0x2, URZ ;  /* 0x0000000208127890 */ /* 0x000fe2000fffe03f */
[----:B------:R-:W-:Y:S01]  /*24e0*/  UMOV UR17, 0x40000040 ;  /* 0x4000004000117882 */ /* 0x000fe20000000000 */
[----:B------:R-:W-:Y:S01]  /*24f0*/  UMOV UR19, 0x40000040 ;  /* 0x4000004000137882 */ /* 0x000fe20000000000 */
[----:B------:R-:W-:-:S06]  /*2500*/  UISETP.NE.AND UP0, UPT, UR6, UR25, UPT ;  /* 0x000000190600728c */ /* 0x000fcc000bf05270 */
[----:B------:R-:W-:Y:S01]  /*2510*/  QGMMA.64x128x32.F32.E5M2.E5M2 R24, gdesc[UR16], R24 ;  /* 0x01e00000101879f3 */ /* 0x000fe20008703818 */
[----:B------:R-:W-:Y:S02]  /*2520*/  UIADD3 UR16, UR7, 0x4, URZ ;  /* 0x0000000407107890 */ /* 0x000fe4000fffe03f */
[----:B------:R-:W-:Y:S01]  /*2530*/  UIADD3 UR18, UR8, 0x4, URZ ;  /* 0x0000000408127890 */ /* 0x000fe2000fffe03f */
[----:B------:R-:W-:Y:S01]  /*2540*/  UMOV UR17, 0x40000040 ;  /* 0x4000004000117882 */ /* 0x000fe20000000000 */
[----:B------:R-:W-:-:S07]  /*2550*/  UMOV UR19, 0x40000040 ;  /* 0x4000004000137882 */ /* 0x000fce0000000000 */
[----:B------:R-:W-:Y:S01]  /*2560*/  QGMMA.64x128x32.F32.E5M2.E5M2 R24, gdesc[UR16], R24 ;  /* 0x01e00000101879f3 */ /* 0x000fe20008703818 */
[----:B------:R-:W-:Y:S02]  /*2570*/  UIADD3 UR16, UR7, 0x6, URZ ;  /* 0x0000000607107890 */ /* 0x000fe4000fffe03f */
[----:B------:R-:W-:Y:S01]  /*2580*/  UIADD3 UR18, UR8, 0x6, URZ ;  /* 0x0000000608127890 */ /* 0x000fe2000fffe03f */
[----:B------:R-:W-:Y:S01]  /*2590*/  UMOV UR17, 0x40000040 ;  /* 0x4000004000117882 */ /* 0x000fe20000000000 */
[----:B------:R-:W-:Y:S01]  /*25a0*/  UMOV UR19, 0x40000040 ;  /* 0x4000004000137882 */ /* 0x000fe20000000000 */
[----:B------:R-:W-:-:S06]  /*25b0*/  USEL UR7, URZ, 0x1, UP0 ;  /* 0x000000013f077887 */ /* 0x000fcc0008000000 */
[----:B------:R-:W-:Y:S01]  /*25c0*/  ISETP.NE.AND P0, PT, RZ, UR7, PT ;  /* 0x00000007ff007c0c */ /* 0x000fe2000bf05270 */
[----:B------:R-:W-:Y:S03]  /*25d0*/  QGMMA.64x128x32.F32.E5M2.E5M2 R24, gdesc[UR16], R24, gsb0 ;  /* 0x01e00000101879f3 */ /* 0x000fe60008003818 */
[----:B------:R-:W-:-:S09]  /*25e0*/  WARPGROUP.DEPBAR.LE gsb0, 0x1 ;  /* 0x00008000000079c5 */ /* 0x000fd20000010100 */
[----:B------:R-:W-:Y:S05]  /*25f0*/  @!P0 BRA `(.L_x_27) ;  /* 0x0000000400088947 */ /* 0x000fea0003800000 */
[----:B------:R-:W-:Y:S02]  /*2600*/  WARPGROUP.DEPBAR.LE gsb0, 0x0 ;  /* 0x00008000000079c5 */ /* 0x000fe40000010000 */
[----:B------:R-:W-:-:S01]  /*2610*/  FADD R149, R24, R149 ;  /* 0x0000009518957221 */ /* 0x000fc20000000000 */
[----:B------:R-:W-:Y:S01]  /*2620*/  FADD R144, R25, R144 ;  /* 0x0000009019907221 */ /* 0x000fe20000000000 */
        /* <DEDUP_REMOVED lines=62> */
[----:B------:R-:W-:-:S06]  /*2a10*/  UMOV UR6, URZ ;  /* 0x0000003f00067c82 */ /* 0x000fcc0008000000 */
.L_x_27:
[----:B------:R-:W-:Y:S05]  /*2a20*/  @!P1 BRA `(.L_x_28) ;  /* 0x0000000000049947 */ /* 0x000fea0003800000 */
[----:B------:R-:W-:Y:S01]  /*2a30*/  BPT.TRAP 0x1 ;  /* 0x000000040000795c */ /* 0x000fe20000300000 */
.L_x_28:
[----:B------:R-:W-:Y:S01]  /*2a40*/  ULEA UR8, UR24, UR9, 0x3 ;  /* 0x0000000918087291 */ /* 0x000fe2000f8e183f */
[----:B------:R-:W-:-:S03]  /*2a50*/  ISETP.GT.U32.AND P0, PT, R7, 0x1, PT ;  /* 0x000000010700780c */ /* 0x000fc60003f04070 */
[----:B------:R-:W-:-:S04]  /*2a60*/  UIADD3 UR8, UR8, 0x28, URZ ;  /* 0x0000002808087890 */ /* 0x000fc8000fffe03f */
[----:B------:R-:W-:-:S09]  /*2a70*/  UPRMT UR8, URZ, 0x654, UR8 ;  /* 0x000006543f087896 */ /* 0x000fd20008000008 */
[----:B------:R-:W-:Y:S01]  /*2a80*/  SYNCS.ARRIVE.TRANS64.RED.A1T0 RZ, [UR8], RZ ;  /* 0x000000ffffff79a7 */ /* 0x000fe20008100408 */
[----:B------:R-:W-:Y:S05]  /*2a90*/  @P0 BRA `(.L_x_29) ;  /* 0x0000000000040947 */ /* 0x000fea0003800000 */
[----:B------:R-:W-:Y:S01]  /*2aa0*/  BPT.TRAP 0x1 ;  /* 0x000000040000795c */ /* 0x000fe20000300000 */
.L_x_29:
[----:B------:R-:W-:Y:S01]  /*2ab0*/  UIADD3 UR20, UR20, 0x1, URZ ;  /* 0x0000000114147890 */ /* 0x000fe2000fffe03f */
[C---:B------:R-:W-:Y:S01]  /*2ac0*/  ISETP.GT.AND P0, PT, R16.reuse, 0x1, PT ;  /* 0x000000011000780c */ /* 0x040fe20003f04270 */
[----:B------:R-:W-:Y:S01]  /*2ad0*/  UIADD3 UR24, UR24, 0x1, URZ ;  /* 0x0000000118187890 */ /* 0x000fe2000fffe03f */
[----:B------:R-:W-:Y:S01]  /*2ae0*/  VIADD R16, R16, 0xffffffff ;  /* 0xffffffff10107836 */ /* 0x000fe20000000000 */
[----:B------:R-:W-:Y:S02]  /*2af0*/  UISETP.NE.AND UP0, UPT, UR20, 0x5, UPT ;  /* 0x000000051400788c */ /* 0x000fe4000bf05270 */
[----:B------:R-:W-:Y:S02]  /*2b00*/  UISETP.NE.AND UP1, UPT, UR24, 0x5, UPT ;  /* 0x000000051800788c */ /* 0x000fe4000bf25270 */
[----:B------:R-:W-:Y:S02]  /*2b10*/  USEL UR8, URZ, 0x1, UP0 ;  /* 0x000000013f087887 */ /* 0x000fe40008000000 */
[----:B------:R-:W-:-:S02]  /*2b20*/  USEL UR20, UR20, URZ, UP0 ;  /* 0x0000003f14147287 */ /* 0x000fc40008000000 */
[----:B------:R-:W-:Y:S02]  /*2b30*/  USEL UR24, UR24, URZ, UP1 ;  /* 0x0000003f18187287 */ /* 0x000fe40008800000 */
[----:B------:R-:W-:Y:S01]  /*2b40*/  LOP3.LUT R19, R19, UR8, RZ, 0x3c, !PT ;  /* 0x0000000813137c12 */ /* 0x000fe2000f8e3cff */
[----:B------:R-:W-:Y:S01]  /*2b50*/  UMOV UR8, 0x1 ;  /* 0x0000000100087882 */ /* 0x000fe20000000000 */
[----:B------:R-:W-:Y:S08]  /*2b60*/  @P0 BRA `(.L_x_30) ;  /* 0xfffffff400d80947 */ /* 0x000ff0000383ffff */
.L_x_22:
[----:B------:R-:W-:Y:S01]  /*2b70*/  UISETP.NE.AND UP0, UPT, UR6, URZ, UPT ;  /* 0x0000003f0600728c */ /* 0x000fe2000bf05270 */
[----:B01----:R-:W0:Y:S01]  /*2b80*/  LDC R16, c[0x0][0x28c] ;  /* 0x0000a300ff107b82 */ /* 0x003e220000000800 */
[----:B------:R-:W-:Y:S02]  /*2b90*/  IMAD.U32 R17, RZ, RZ, UR23 ;  /* 0x00000017ff117e24 */ /* 0x000fe4000f8e00ff */
[----:B------:R-:W-:-:S06]  /*2ba0*/  USEL UR6, URZ, 0x1, !UP0 ;  /* 0x000000013f067887 */ /* 0x000fcc000c000000 */
[----:B------:R-:W-:-:S13]  /*2bb0*/  ISETP.NE.AND P0, PT, RZ, UR6, PT ;  /* 0x00000006ff007c0c */ /* 0x000fda000bf05270 */
[----:B------:R-:W-:Y:S05]  /*2bc0*/  @!P0 BRA `(.L_x_31) ;  /* 0x0000000400048947 */ /* 0x000fea0003800000 */
[----:B------:R-:W-:Y:S02]  /*2bd0*/  WARPGROUP.DEPBAR.LE gsb0, 0x0 ;  /* 0x00008000000079c5 */ /* 0x000fe40000010000 */
[----:B------:R-:W-:Y:S01]  /*2be0*/  FADD R149, R24, R149 ;  /* 0x0000009518957221 */ /* 0x000fe20000000000 */
        /* <DEDUP_REMOVED lines=62> */
[----:B------:R-:W-:-:S07]  /*2fd0*/  FADD R22, R22, R87 ;  /* 0x0000005716167221 */ /* 0x000fce0000000000 */
.L_x_31:
[----:B0-----:R-:W-:Y:S01]  /*2fe0*/  ISETP.GE.AND P0, PT, R16, 0x1, PT ;  /* 0x000000011000780c */ /* 0x001fe20003f06270 */
[----:B------:R0:W-:Y:S01]  /*2ff0*/  SYNCS.ARRIVE.TRANS64.A1T0 RZ, [R17+UR22], RZ ;  /* 0x000000ff11ff79a7 */ /* 0x0001e20008100016 */
[----:B------:R-:W-:-:S11]  /*3000*/  WARPGROUP.DEPBAR.LE gsb0, 0x0 ;  /* 0x00008000000079c5 */ /* 0x000fd60000010000 */
[----:B------:R-:W-:Y:S05]  /*3010*/  @!P0 BRA `(.L_x_32) ;  /* 0x0000000000388947 */ /* 0x000fea0003800000 */
[----:B------:R-:W-:-:S13]  /*3020*/  ISETP.NE.AND P0, PT, R146, 0x3, PT ;  /* 0x000000039200780c */ /* 0x000fda0003f05270 */
[----:B------:R-:W-:Y:S05]  /*3030*/  @!P0 BRA `(.L_x_33) ;  /* 0x0000000000048947 */ /* 0x000fea0003800000 */
[----:B------:R-:W-:Y:S01]  /*3040*/  BPT.TRAP 0x1 ;  /* 0x000000040000795c */ /* 0x000fe20000300000 */
.L_x_33:
[----:B------:R-:W-:Y:S01]  /*3050*/  UIADD3 UR8, UR10, UR5, URZ ;  /* 0x000000050a087290 */ /* 0x000fe2000fffe03f */
[----:B------:R-:W-:-:S03]  /*3060*/  ISETP.GT.U32.AND P0, PT, R7, 0x1, PT ;  /* 0x000000010700780c */ /* 0x000fc60003f04070 */
[----:B------:R-:W-:-:S04]  /*3070*/  UIMAD.WIDE.U32 UR6, UR8, -0x33333333, URZ ;  /* 0xcccccccd080678a5 */ /* 0x000fc8000f8e003f */
[----:B------:R-:W-:-:S04]  /*3080*/  USHF.R.U32.HI UR6, URZ, 0x2, UR7 ;  /* 0x000000023f067899 */ /* 0x000fc80008011607 */
[----:B------:R-:W-:-:S04]  /*3090*/  UIMAD UR8, UR6, -0x5, UR8 ;  /* 0xfffffffb060878a4 */ /* 0x000fc8000f8e0208 */
[----:B------:R-:W-:-:S04]  /*30a0*/  ULEA UR8, UR8, UR9, 0x3 ;  /* 0x0000000908087291 */ /* 0x000fc8000f8e183f */
[----:B------:R-:W-:-:S04]  /*30b0*/  UIADD3 UR8, UR8, 0x28, URZ ;  /* 0x0000002808087890 */ /* 0x000fc8000fffe03f */
[----:B------:R-:W-:-:S09]  /*30c0*/  UPRMT UR8, URZ, 0x654, UR8 ;  /* 0x000006543f087896 */ /* 0x000fd20008000008 */
[----:B------:R-:W-:Y:S01]  /*30d0*/  SYNCS.ARRIVE.TRANS64.RED.A1T0 RZ, [UR8], RZ ;  /* 0x000000ffffff79a7 */ /* 0x000fe20008100408 */
[----:B------:R-:W-:Y:S05]  /*30e0*/  @P0 BRA `(.L_x_32) ;  /* 0x0000000000040947 */ /* 0x000fea0003800000 */
[----:B------:R-:W-:Y:S01]  /*30f0*/  BPT.TRAP 0x1 ;  /* 0x000000040000795c */ /* 0x000fe20000300000 */
.L_x_32:
[----:B------:R-:W-:Y:S01]  /*3100*/  SHF.L.U32 R16, R148, 0x1f, RZ ;  /* 0x0000001f94107819 */ /* 0x000fe200000006ff */
[----:B------:R-:W-:Y:S01]  /*3110*/  UIADD3 UR5, UR21, UR5, URZ ;  /* 0x0000000515057290 */ /* 0x000fe2000fffe03f */
[----:B------:R-:W1:Y:S01]  /*3120*/  LDC R32, c[0x0][0x288] ;  /* 0x0000a200ff207b82 */ /* 0x000e620000000800 */
[----:B------:R-:W-:Y:S01]  /*3130*/  UISETP.GE.U32.AND UP1, UPT, UR21, 0x5, UPT ;  /* 0x000000051500788c */ /* 0x000fe2000bf26070 */
[----:B------:R-:W-:Y:S01]  /*3140*/  IMAD.SHL.U32 R26, R11, 0x2, RZ ;  /* 0x000000020b1a7824 */ /* 0x000fe200078e00ff */
[----:B------:R-:W-:Y:S02]  /*3150*/  UISETP.GT.U32.AND UP0, UPT, UR5, 0x4, UPT ;  /* 0x000000040500788c */ /* 0x000fe4000bf04070 */
[----:B------:R-:W-:Y:S02]  /*3160*/  UIMAD.WIDE.U32 UR6, UR5, -0x33333333, URZ ;  /* 0xcccccccd050678a5 */ /* 0x000fe4000f8e003f */
[----:B------:R-:W-:Y:S01]  /*3170*/  UISETP.LT.U32.AND UP0, UPT, UR21, 0x5, UP0 ;  /* 0x000000051500788c */ /* 0x000fe20008701070 */
[----:B------:R-:W2:Y:S01]  /*3180*/  SYNCS.PHASECHK.TRANS64.TRYWAIT P0, [UR11+0x8], R16 ;  /* 0x00000810ff0075a7 */ /* 0x000ea2000800014b */
[----:B------:R-:W-:Y:S01]  /*3190*/  USHF.R.U32.HI UR6, URZ, 0x2, UR7 ;  /* 0x000000023f067899 */ /* 0x000fe20008011607 */
[----:B------:R-:W-:Y:S01]  /*31a0*/  SHF.R.S32.HI R27, RZ, 0x1f, R26 ;  /* 0x0000001fff1b7819 */ /* 0x000fe2000001141a */
[----:B------:R-:W-:-:S02]  /*31b0*/  USEL UR8, URZ, 0x1, !UP0 ;  /* 0x000000013f087887 */ /* 0x000fc4000c000000 */
[----:B------:R-:W-:Y:S02]  /*31c0*/  UIMAD UR5, UR6, -0x5, UR5 ;  /* 0xfffffffb060578a4 */ /* 0x000fe4000f8e0205 */
[----:B------:R-:W-:-:S04]  /*31d0*/  ULOP3.LUT UR4, UR4, UR8, URZ, 0x3c, !UPT ;  /* 0x0000000804047292 */ /* 0x000fc8000f8e3c3f */
[----:B------:R-:W-:Y:S01]  /*31e0*/  @UP1 ULOP3.LUT UR4, UR4, 0x1, UR6, 0x78, !UPT ;  /* 0x0000000104041892 */ /* 0x000fe2000f8e7806 */
[----:B-12---:R-:W-:Y:S11]  /*31f0*/  @!P0 BRA `(.L_x_34) ;  /* 0x0000005c00e08947 */ /* 0x006ff60003800000 */
.L_x_193:
[----:B------:R-:W-:Y:S01]  /*3200*/  IMAD.SHL.U32 R28, R6, 0x40, RZ ;  /* 0x00000040061c7824 */ /* 0x000fe200078e00ff */
[----:B------:R-:W-:Y:S01]  /*3210*/  ULDC UR8, c[0x0][0x284] ;  /* 0x0000a10000087ab9 */ /* 0x000fe20000000800 */
[----:B------:R-:W-:Y:S01]  /*3220*/  IMAD.SHL.U32 R29, R5, 0x80, RZ ;  /* 0x00000080051d7824 */ /* 0x000fe200078e00ff */
[----:B------:R-:W-:Y:S01]  /*3230*/  SHF.R.S32.HI R34, RZ, 0x1f, R4 ;  /* 0x0000001fff227819 */ /* 0x000fe20000011404 */
[----:B------:R-:W-:Y:S01]  /*3240*/  ULDC.64 UR6, c[0x0][0x5d0] ;  /* 0x0001740000067ab9 */ /* 0x000fe20000000a00 */
[----:B------:R-:W-:Y:S01]  /*3250*/  ISETP.GE.AND P0, PT, R28, UR8, PT ;  /* 0x000000081c007c0c */ /* 0x000fe2000bf06270 */
[----:B0-----:R-:W-:Y:S01]  /*3260*/  IMAD.WIDE.U32 R16, R4, UR6, R26 ;  /* 0x0000000604107c25 */ /* 0x001fe2000f8e001a */
[----:B------:R-:W-:Y:S02]  /*3270*/  SHF.R.S32.HI R33, RZ, 0x1f, R29 ;  /* 0x0000001fff217819 */ /* 0x000fe4000001141d */
[C---:B------:R-:W-:Y:S01]  /*3280*/  ISETP.GE.OR P0, PT, R29.reuse, R32, P0 ;  /* 0x000000201d00720c */ /* 0x040fe20000706670 */
[----:B------:R-:W-:Y:S01]  /*3290*/  IMAD R5, R34, UR6, RZ ;  /* 0x0000000622057c24 */ /* 0x000fe2000f8e02ff */
[----:B------:R-:W-:-:S03]  /*32a0*/  IADD3 R16, P1, R29, R16, RZ ;  /* 0x000000101d107210 */ /* 0x000fc60007f3e0ff */
[----:B------:R-:W-:-:S05]  /*32b0*/  IMAD R5, R4, UR7, R5 ;  /* 0x0000000704057c24 */ /* 0x000fca000f8e0205 */
[----:B------:R-:W-:-:S03]  /*32c0*/  IADD3.X R17, R33, R17, R5, P1, !PT ;  /* 0x0000001121117210 */ /* 0x000fc60000ffe405 */
[----:B------:R-:W-:Y:S05]  /*32d0*/  @P0 BRA `(.L_x_35) ;  /* 0x0000004400b80947 */ /* 0x000fea0003800000 */
[----:B------:R-:W0:Y:S01]  /*32e0*/  LDC.64 R30, c[0x0][0x5c8] ;  /* 0x00017200ff1e7b82 */ /* 0x000e220000000a00 */
[----:B------:R-:W-:Y:S01]  /*32f0*/  IMAD.WIDE R24, R6, 0x40, R14 ;  /* 0x0000004006187825 */ /* 0x000fe200078e020e */
[----:B------:R-:W-:Y:S01]  /*3300*/  ULDC.64 UR6, c[0x0][0x5c0] ;  /* 0x0001700000067ab9 */ /* 0x000fe20000000a00 */
[----:B------:R-:W-:Y:S02]  /*3310*/  BSSY B0, `(.L_x_35) ;  /* 0x000046a000007945 */ /* 0x000fe40003800000 */
[----:B------:R-:W-:-:S04]  /*3320*/  IMAD R6, R11, -0x2, R32 ;  /* 0xfffffffe0b067824 */ /* 0x000fc800078e0220 */
[----:B------:R-:W-:Y:S02]  /*3330*/  IMAD.IADD R6, R6, 0x1, -R29 ;  /* 0x0000000106067824 */ /* 0x000fe400078e0a1d */
[-C--:B0-----:R-:W-:Y:S02]  /*3340*/  IMAD R5, R25, R30.reuse, RZ ;  /* 0x0000001e19057224 */ /* 0x081fe400078e02ff */
[----:B------:R-:W-:-:S04]  /*3350*/  IMAD.WIDE.U32 R16, R24, R30, R16 ;  /* 0x0000001e18107225 */ /* 0x000fc800078e0010 */
[----:B------:R-:W-:Y:S01]  /*3360*/  IMAD R19, R24, R31, R5 ;  /* 0x0000001f18137224 */ /* 0x000fe200078e0205 */
[----:B------:R-:W-:Y:S02]  /*3370*/  LEA R5, P0, R30, R16, 0x3 ;  /* 0x000000101e057211 */ /* 0x000fe400078018ff */
[----:B------:R-:W-:Y:S01]  /*3380*/  IADD3 R18, P1, R16, UR6, RZ ;  /* 0x0000000610127c10 */ /* 0x000fe2000ff3e0ff */
[----:B------:R-:W-:Y:S01]  /*3390*/  IMAD.IADD R19, R17, 0x1, R19 ;  /* 0x0000000111137824 */ /* 0x000fe200078e0213 */
[----:B------:R-:W-:-:S04]  /*33a0*/  IADD3 R16, P3, R5, UR6, RZ ;  /* 0x0000000605107c10 */ /* 0x000fc8000ff7e0ff */
[----:B------:R-:W-:Y:S01]  /*33b0*/  LEA.HI.X R5, R30, R19, R31, 0x3, P0 ;  /* 0x000000131e057211 */ /* 0x000fe200000f1c1f */
[----:B------:R-:W-:Y:S01]  /*33c0*/  IMAD.IADD R30, R13, 0x1, -R28 ;  /* 0x000000010d1e7824 */ /* 0x000fe200078e0a1c */
[----:B-----5:R-:W-:Y:S02]  /*33d0*/  FSETP.NEU.AND P0, PT, R12, RZ, PT ;  /* 0x000000ff0c00720b */ /* 0x020fe40003f0d000 */
[----:B------:R-:W-:Y:S02]  /*33e0*/  IADD3.X R19, R19, UR7, RZ, P1, !PT ;  /* 0x0000000713137c10 */ /* 0x000fe40008ffe4ff */
[----:B------:R-:W-:-:S09]  /*33f0*/  IADD3.X R17, R5, UR7, RZ, P3, !PT ;  /* 0x0000000705117c10 */ /* 0x000fd20009ffe4ff */
[----:B------:R-:W-:Y:S05]  /*3400*/  @!P0 BRA `(.L_x_36) ;  /* 0x0000003400608947 */ /* 0x000fea0003800000 */
[----:B------:R-:W-:Y:S01]  /*3410*/  ULDC.64 UR6, c[0x0][0x5b8] ;  /* 0x00016e0000067ab9 */ /* 0x000fe20000000a00 */
[----:B------:R-:W-:Y:S01]  /*3420*/  ULDC.64 UR16, c[0x0][0x5a8] ;  /* 0x00016a0000107ab9 */ /* 0x000fe20000000a00 */
[----:B------:R-:W-:Y:S01]  /*3430*/  IMAD.WIDE.U32 R26, R4, UR6, R26 ;  /* 0x00000006041a7c25 */ /* 0x000fe2000f8e001a */
[----:B------:R-:W-:Y:S01]  /*3440*/  BSSY B1, `(.L_x_37) ;  /* 0x0000010000017945 */ /* 0x000fe20003800000 */
[----:B------:R-:W-:Y:S02]  /*3450*/  PRMT R28, RZ, 0x7610, R28 ;  /* 0x00007610ff1c7816 */ /* 0x000fe4000000001c */
[----:B------:R-:W-:Y:S01]  /*3460*/  IMAD R5, R34, UR6, RZ ;  /* 0x0000000622057c24 */ /* 0x000fe2000f8e02ff */
[----:B------:R-:W-:-:S03]  /*3470*/  IADD3 R26, P0, R29, R26, RZ ;  /* 0x0000001a1d1a7210 */ /* 0x000fc60007f1e0ff */
[----:B------:R-:W-:Y:S01]  /*3480*/  IMAD R5, R4, UR7, R5 ;  /* 0x0000000704057c24 */ /* 0x000fe2000f8e0205 */
[----:B------:R-:W-:Y:S02]  /*3490*/  ULDC.64 UR6, c[0x0][0x5b0] ;  /* 0x00016c0000067ab9 */ /* 0x000fe40000000a00 */
[----:B------:R-:W-:Y:S02]  /*34a0*/  IMAD R29, R25, UR6, RZ ;  /* 0x00000006191d7c24 */ /* 0x000fe4000f8e02ff */
[----:B------:R-:W-:Y:S02]  /*34b0*/  IADD3.X R27, R33, R27, R5, P0, !PT ;  /* 0x0000001b211b7210 */ /* 0x000fe400007fe405 */
[----:B------:R-:W-:Y:S01]  /*34c0*/  ISETP.GE.AND P0, PT, R30, 0x1, PT ;  /* 0x000000011e00780c */ /* 0x000fe20003f06270 */
[C---:B------:R-:W-:Y:S02]  /*34d0*/  IMAD R29, R24.reuse, UR7, R29 ;  /* 0x00000007181d7c24 */ /* 0x040fe4000f8e021d */
[----:B------:R-:W-:Y:S01]  /*34e0*/  IMAD.WIDE.U32 R4, R24, UR6, R26 ;  /* 0x0000000618047c25 */ /* 0x000fe2000f8e001a */
[----:B------:R-:W-:-:S02]  /*34f0*/  ISETP.LT.OR P4, PT, R6, 0x1, !P0 ;  /* 0x000000010600780c */ /* 0x000fc40004781670 */
[----:B------:R-:W-:-:S04]  /*3500*/  IADD3 R4, P1, R4, UR16, RZ ;  /* 0x0000001004047c10 */ /* 0x000fc8000ff3e0ff */
[----:B------:R-:W-:-:S07]  /*3510*/  IADD3.X R5, R5, UR17, R29, P1, !PT ;  /* 0x0000001105057c10 */ /* 0x000fce0008ffe41d */
[----:B------:R-:W-:Y:S05]  /*3520*/  @P4 BRA `(.L_x_38) ;  /* 0x0000000000044947 */ /* 0x000fea0003800000 */
[----:B------:R0:W5:Y:S02]  /*3530*/  LDG.E.U8 R28, desc[UR14][R4.64] ;  /* 0x0000000e041c7981 */ /* 0x000164000c1e1100 */
.L_x_38:
[----:B------:R-:W-:Y:S05]  /*3540*/  BSYNC B1 ;  /* 0x0000000000017941 */ /* 0x000fea0003800000 */
.L_x_37:
[----:B-----5:R-:W-:Y:S01]  /*3550*/  LOP3.LUT R28, R28, 0xff, RZ, 0xc0, !PT ;  /* 0x000000ff1c1c7812 */ /* 0x020fe200078ec0ff */
[----:B------:R-:W-:Y:S01]  /*3560*/  BSSY B1, `(.L_x_39) ;  /* 0x000000b000017945 */ /* 0x000fe20003800000 */
[----:B------:R-:W-:Y:S02]  /*3570*/  ISETP.LT.OR P3, PT, R6, 0x2, !P0 ;  /* 0x000000020600780c */ /* 0x000fe40004761670 */
[----:B------:R-:W-:-:S05]  /*3580*/  F2FP.F16.E5M2.UNPACK_B R28, R28 ;  /* 0x0000001cff1c723e */ /* 0x000fca00020004ff */
[----:B------:R-:W-:-:S05]  /*3590*/  HADD2.F32 R29, -RZ, R28.H0_H0 ;  /* 0x2000001cff1d7230 */ /* 0x000fca0000004100 */
[----:B------:R-:W-:-:S04]  /*35a0*/  FMUL R28, R29, R12 ;  /* 0x0000000c1d1c7220 */ /* 0x000fc80000400000 */
[----:B------:R-:W-:-:S05]  /*35b0*/  FFMA R28, R149, R10, R28 ;  /* 0x0000000a951c7223 */ /* 0x000fca000000001c */
[----:B------:R-:W-:Y:S02]  /*35c0*/  F2FP.SATFINITE.E5M2.F32.PACK_AB_MERGE_C R29, RZ, R28, RZ ;  /* 0x0000001cff1d723e */ /* 0x000fe400048060ff */
[----:B------:R-:W-:-:S03]  /*35d0*/  PRMT R28, RZ, 0x7610, R28 ;  /* 0x00007610ff1c7816 */ /* 0x000fc6000000001c */
[----:B------:R1:W-:Y:S01]  /*35e0*/  @!P4 STG.E.U8 desc[UR14][R18.64], R29 ;  /* 0x0000001d1200c986 */ /* 0x0003e2000c10110e */
[----:B------:R-:W-:Y:S05]  /*35f0*/  @P3 BRA `(.L_x_40) ;  /* 0x0000000000043947 */ /* 0x000fea0003800000 */
[----:B------:R2:W5:Y:S02]  /*3600*/  LDG.E.U8 R28, desc[UR14][R4.64+0x1] ;  /* 0x0000010e041c7981 */ /* 0x000564000c1e1100 */
.L_x_40:
[----:B------:R-:W-:Y:S05]  /*3610*/  BSYNC B1 ;  /* 0x0000000000017941 */ /* 0x000fea0003800000 */
.L_x_39:
[----:B-----5:R-:W-:Y:S01]  /*3620*/  LOP3.LUT R28, R28, 0xff, RZ, 0xc0, !PT ;  /* 0x000000ff1c1c7812 */ /* 0x020fe200078ec0ff */
[----:B------:R-:W-:Y:S01]  /*3630*/  BSSY B1, `(.L_x_41) ;  /* 0x0000013000017945 */ /* 0x000fe20003800000 */
[----:B------:R-:W-:Y:S02]  /*3640*/  IADD3 R31, P1, R24, 0x8, RZ ;  /* 0x00000008181f7810 */ /* 0x000fe40007f3e0ff */
[----:B------:R-:W-:-:S03]  /*3650*/  F2FP.F16.E5M2.UNPACK_B R28, R28 ;  /* 0x0000001cff1c723e */ /* 0x000fc600020004ff */
[----:B------:R-:W-:Y:S01]  /*3660*/  IMAD.X R24, RZ, RZ, R25, P1 ;  /* 0x000000ffff187224 */ /* 0x000fe200008e0619 */
[----:B------:R-:W-:Y:S01]  /*3670*/  ISETP.GE.AND P1, PT, R30, 0x9, PT ;  /* 0x000000091e00780c */ /* 0x000fe20003f26270 */
[----:B-1----:R-:W-:Y:S02]  /*3680*/  HADD2.F32 R29, -RZ, R28.H0_H0 ;  /* 0x2000001cff1d7230 */ /* 0x002fe40000004100 */
[----:B------:R-:W-:Y:S01]  /*3690*/  IMAD R24, R24, UR6, RZ ;  /* 0x0000000618187c24 */ /* 0x000fe2000f8e02ff */
[----:B------:R-:W-:Y:S01]  /*36a0*/  ISETP.LT.OR P5, PT, R6, 0x1, !P1 ;  /* 0x000000010600780c */ /* 0x000fe20004fa1670 */
[----:B------:R-:W-:-:S04]  /*36b0*/  IMAD.WIDE.U32 R26, R31, UR6, R26 ;  /* 0x000000061f1a7c25 */ /* 0x000fc8000f8e001a */
[----:B------:R-:W-:Y:S01]  /*36c0*/  FMUL R29, R29, R12 ;  /* 0x0000000c1d1d7220 */ /* 0x000fe20000400000 */
[----:B------:R-:W-:-:S03]  /*36d0*/  IMAD R31, R31, UR7, R24 ;  /* 0x000000071f1f7c24 */ /* 0x000fc6000f8e0218 */
[----:B------:R-:W-:Y:S01]  /*36e0*/  FFMA R29, R144, R10, R29 ;  /* 0x0000000a901d7223 */ /* 0x000fe2000000001d */
[----:B------:R-:W-:Y:S02]  /*36f0*/  IADD3 R24, P4, R26, UR16, RZ ;  /* 0x000000101a187c10 */ /* 0x000fe4000ff9e0ff */
[----:B------:R-:W-:Y:S02]  /*3700*/  PRMT R26, RZ, 0x7610, R26 ;  /* 0x00007610ff1a7816 */ /* 0x000fe4000000001a */
[----:B------:R-:W-:Y:S02]  /*3710*/  F2FP.SATFINITE.E5M2.F32.PACK_AB_MERGE_C R29, RZ, R29, RZ ;  /* 0x0000001dff1d723e */ /* 0x000fe400048060ff */
[----:B------:R-:W-:-:S03]  /*3720*/  IADD3.X R25, R27, UR17, R31, P4, !PT ;  /* 0x000000111b197c10 */ /* 0x000fc6000a7fe41f */
[----:B------:R1:W-:Y:S01]  /*3730*/  @!P3 STG.E.U8 desc[UR14][R18.64+0x1], R29 ;  /* 0x0000011d1200b986 */ /* 0x0003e2000c10110e */
[----:B------:R-:W-:Y:S05]  /*3740*/  @P5 BRA `(.L_x_42) ;  /* 0x0000000000045947 */ /* 0x000fea0003800000 */
[----:B------:R3:W5:Y:S02]  /*3750*/  LDG.E.U8 R26, desc[UR14][R24.64] ;  /* 0x0000000e181a7981 */ /* 0x000764000c1e1100 */
.L_x_42:
[----:B------:R-:W-:Y:S05]  /*3760*/  BSYNC B1 ;  /* 0x0000000000017941 */ /* 0x000fea0003800000 */
.L_x_41:
        /* <DEDUP_REMOVED lines=12> */
.L_x_44:
[----:B------:R-:W-:Y:S05]  /*3830*/  BSYNC B1 ;  /* 0x0000000000017941 */ /* 0x000fea0003800000 */
.L_x_43:
[----:B-----5:R-:W-:Y:S01]  /*3840*/  LOP3.LUT R26, R26, 0xff, RZ, 0xc0, !PT ;  /* 0x000000ff1a1a7812 */ /* 0x020fe200078ec0ff */
[----:B------:R-:W-:Y:S01]  /*3850*/  BSSY B1, `(.L_x_45) ;  /* 0x000000b000017945 */ /* 0x000fe20003800000 */
[----:B------:R-:W-:Y:S02]  /*3860*/  ISETP.LT.OR P4, PT, R6, 0x9, !P0 ;  /* 0x000000090600780c */ /* 0x000fe40004781670 */
[----:B------:R-:W-:-:S05]  /*3870*/  F2FP.F16.E5M2.UNPACK_B R26, R26 ;  /* 0x0000001aff1a723e */ /* 0x000fca00020004ff */
[----:B----4-:R-:W-:Y:S01]  /*3880*/  HADD2.F32 R27, -RZ, R26.H0_H0 ;  /* 0x2000001aff1b7230 */ /* 0x010fe20000004100 */
[----:B------:R-:W-:-:S04]  /*3890*/  PRMT R26, RZ, 0x7610, R26 ;  /* 0x00007610ff1a7816 */ /* 0x000fc8000000001a */
[----:B------:R-:W-:-:S04]  /*38a0*/  FMUL R27, R27, R12 ;  /* 0x0000000c1b1b7220 */ /* 0x000fc80000400000 */
[----:B------:R-:W-:-:S05]  /*38b0*/  FFMA R27, R142, R10, R27 ;  /* 0x0000000a8e1b7223 */ /* 0x000fca000000001b */
[----:B------:R-:W-:-:S05]  /*38c0*/  F2FP.SATFINITE.E5M2.F32.PACK_AB_MERGE_C R27, RZ, R27, RZ ;  /* 0x0000001bff1b723e */ /* 0x000fca00048060ff */
[----:B------:R4:W-:Y:S01]  /*38d0*/  @!P3 STG.E.U8 desc[UR14][R16.64+0x1], R27 ;  /* 0x0000011b1000b986 */ /* 0x0009e2000c10110e */
[----:B------:R-:W-:Y:S05]  /*38e0*/  @P4 BRA `(.L_x_46) ;  /* 0x0000000000044947 */ /* 0x000fea0003800000 */
[----:B------:R0:W5:Y:S02]  /*38f0*/  LDG.E.U8 R26, desc[UR14][R4.64+0x8] ;  /* 0x0000080e041a7981 */ /* 0x000164000c1e1100 */
.L_x_46:
[----:B------:R-:W-:Y:S05]  /*3900*/  BSYNC B1 ;  /* 0x0000000000017941 */ /* 0x000fea0003800000 */
.L_x_45:
[----:B-----5:R-:W-:Y:S01]  /*3910*/  LOP3.LUT R26, R26, 0xff, RZ, 0xc0, !PT ;  /* 0x000000ff1a1a7812 */ /* 0x020fe200078ec0ff */
[----:B------:R-:W-:Y:S01]  /*3920*/  BSSY B1, `(.L_x_47) ;  /* 0x000000b000017945 */ /* 0x000fe20003800000 */
[----:B------:R-:W-:Y:S02]  /*3930*/  ISETP.LT.OR P3, PT, R6, 0xa, !P0 ;  /* 0x0000000a0600780c */ /* 0x000fe40004761670 */
[----:B------:R-:W-:-:S05]  /*3940*/  F2FP.F16.E5M2.UNPACK_B R26, R26 ;  /* 0x0000001aff1a723e */ /* 0x000fca00020004ff */
[----:B----4-:R-:W-:-:S05]  /*3950*/  HADD2.F32 R27, -RZ, R26.H0_H0 ;  /* 0x2000001aff1b7230 */ /* 0x010fca0000004100 */
[----:B------:R-:W-:-:S04]  /*3960*/  FMUL R26, R27, R12 ;  /* 0x0000000c1b1a7220 */ /* 0x000fc80000400000 */
[----:B------:R-:W-:-:S05]  /*3970*/  FFMA R26, R145, R10, R26 ;  /* 0x0000000a911a7223 */ /* 0x000fca000000001a */
[----:B------:R-:W-:Y:S02]  /*3980*/  F2FP.SATFINITE.E5M2.F32.PACK_AB_MERGE_C R27, RZ, R26, RZ ;  /* 0x0000001aff1b723e */ /* 0x000fe400048060ff */
[----:B------:R-:W-:-:S03]  /*3990*/  PRMT R26, RZ, 0x7610, R26 ;  /* 0x00007610ff1a7816 */ /* 0x000fc6000000001a */
[----:B------:R4:W-:Y:S01]  /*39a0*/  @!P4 STG.E.U8 desc[UR14][R18.64+0x8], R27 ;  /* 0x0000081b1200c986 */ /* 0x0009e2000c10110e */
[----:B------:R-:W-:Y:S05]  /*39b0*/  @P3 BRA `(.L_x_48) ;  /* 0x0000000000043947 */ /* 0x000fea0003800000 */
[----:B------:R0:W5:Y:S02]  /*39c0*/  LDG.E.U8 R26, desc[UR14][R4.64+0x9] ;  /* 0x0000090e041a7981 */ /* 0x000164000c1e1100 */
.L_x_48:
[----:B------:R-:W-:Y:S05]  /*39d0*/  BSYNC B1 ;  /* 0x0000000000017941 */ /* 0x000fea0003800000 */
.L_x_47:
        /* <DEDUP_REMOVED lines=12> */
.L_x_50:
[----:B------:R-:W-:Y:S05]  /*3aa0*/  BSYNC B1 ;  /* 0x0000000000017941 */ /* 0x000fea0003800000 */
.L_x_49:
        /* <DEDUP_REMOVED lines=12> */
.L_x_52:
[----:B------:R-:W-:Y:S05]  /*3b70*/  BSYNC B1 ;  /* 0x0000000000017941 */ /* 0x000fea0003800000 */
.L_x_51:
        /* <DEDUP_REMOVED lines=12> */
.L_x_54:
[----:B------:R-:W-:Y:S05]  /*3c40*/  BSYNC B1 ;  /* 0x0000000000017941 */ /* 0x000fea0003800000 */
.L_x_53:
        /* <DEDUP_REMOVED lines=12> */
.L_x_56:
[----:B------:R-:W-:Y:S05]  /*3d10*/  BSYNC B1 ;  /* 0x0000000000017941 */ /* 0x000fea0003800000 */
.L_x_55:
        /* <DEDUP_REMOVED lines=12> */
.L_x_58:
[----:B------:R-:W-:Y:S05]  /*3de0*/  BSYNC B1 ;  /* 0x0000000000017941 */ /* 0x000fea0003800000 */
.L_x_57:
        /* <DEDUP_REMOVED lines=12> */
.L_x_60:
[----:B------:R-:W-:Y:S05]  /*3eb0*/  BSYNC B1 ;  /* 0x0000000000017941 */ /* 0x000fea0003800000 */
.L_x_59:
        /* <DEDUP_REMOVED lines=12> */
.L_x_62:
[----:B------:R-:W-:Y:S05]  /*3f80*/  BSYNC B1 ;  /* 0x0000000000017941 */ /* 0x000fea0003800000 */
.L_x_61:
        /* <DEDUP_REMOVED lines=12> */
.L_x_64:
[----:B------:R-:W-:Y:S05]  /*4050*/  BSYNC B1 ;  /* 0x0000000000017941 */ /* 0x000fea0003800000 */
.L_x_63:
        /* <DEDUP_REMOVED lines=12> */
.L_x_66:
[----:B------:R-:W-:Y:S05]  /*4120*/  BSYNC B1 ;  /* 0x0000000000017941 */ /* 0x000fea0003800000 */
.L_x_65:
        /* <DEDUP_REMOVED lines=12> */
.L_x_68:
[----:B------:R-:W-:Y:S05]  /*41f0*/  BSYNC B1 ;  /* 0x0000000000017941 */ /* 0x000fea0003800000 */
.L_x_67:
        /* <DEDUP_REMOVED lines=12> */
.L_x_70:
[----:B------:R-:W-:Y:S05]  /*42c0*/  BSYNC B1 ;  /* 0x0000000000017941 */ /* 0x000fea0003800000 */
.L_x_69:
        /* <DEDUP_REMOVED lines=12> */
.L_x_72:
[----:B------:R-:W-:Y:S05]  /*4390*/  BSYNC B1 ;  /* 0x0000000000017941 */ /* 0x000fea0003800000 */
.L_x_71:
        /* <DEDUP_REMOVED lines=12> */
.L_x_74:
[----:B------:R-:W-:Y:S05]  /*4460*/  BSYNC B1 ;  /* 0x0000000000017941 */ /* 0x000fea0003800000 */
.L_x_73:
        /* <DEDUP_REMOVED lines=12> */
.L_x_76:
[----:B------:R-:W-:Y:S05]  /*4530*/  BSYNC B1 ;  /* 0x0000000000017941 */ /* 0x000fea0003800000 */
.L_x_75:
        /* <DEDUP_REMOVED lines=12> */
.L_x_78:
[----:B------:R-:W-:Y:S05]  /*4600*/  BSYNC B1 ;  /* 0x0000000000017941 */ /* 0x000fea0003800000 */
.L_x_77:
        /* <DEDUP_REMOVED lines=12> */
.L_x_80:
[----:B------:R-:W-:Y:S05]  /*46d0*/  BSYNC B1 ;  /* 0x0000000000017941 */ /* 0x000fea0003800000 */
.L_x_79:
        /* <DEDUP_REMOVED lines=12> */
.L_x_82:
[----:B------:R-:W-:Y:S05]  /*47a0*/  BSYNC B1 ;  /* 0x0000000000017941 */ /* 0x000fea0003800000 */
.L_x_81:
        /* <DEDUP_REMOVED lines=12> */
.L_x_84:
[----:B------:R-:W-:Y:S05]  /*4870*/  BSYNC B1 ;  /* 0x0000000000017941 */ /* 0x000fea0003800000 */
.L_x_83:
        /* <DEDUP_REMOVED lines=12> */
.L_x_86:
[----:B------:R-:W-:Y:S05]  /*4940*/  BSYNC B1 ;  /* 0x0000000000017941 */ /* 0x000fea0003800000 */
.L_x_85:
        /* <DEDUP_REMOVED lines=12> */
.L_x_88:
[----:B------:R-:W-:Y:S05]  /*4a10*/  BSYNC B1 ;  /* 0x0000000000017941 */ /* 0x000fea0003800000 */
.L_x_87:
        /* <DEDUP_REMOVED lines=12> */
.L_x_90:
[----:B------:R-:W-:Y:S05]  /*4ae0*/  BSYNC B1 ;  /* 0x0000000000017941 */ /* 0x000fea0003800000 */
.L_x_89:
        /* <DEDUP_REMOVED lines=12> */
.L_x_92:
[----:B------:R-:W-:Y:S05]  /*4bb0*/  BSYNC B1 ;  /* 0x0000000000017941 */ /* 0x000fea0003800000 */
.L_x_91:
        /* <DEDUP_REMOVED lines=12> */
.L_x_94:
[----:B------:R-:W-:Y:S05]  /*4c80*/  BSYNC B1 ;  /* 0x0000000000017941 */ /* 0x000fea0003800000 */
.L_x_93:
        /* <DEDUP_REMOVED lines=12> */
.L_x_96:
[----:B------:R-:W-:Y:S05]  /*4d50*/  BSYNC B1 ;  /* 0x0000000000017941 */ /* 0x000fea0003800000 */
.L_x_95:
        /* <DEDUP_REMOVED lines=12> */
.L_x_98:
[----:B------:R-:W-:Y:S05]  /*4e20*/  BSYNC B1 ;  /* 0x0000000000017941 */ /* 0x000fea0003800000 */
.L_x_97:
        /* <DEDUP_REMOVED lines=12> */
.L_x_100:
[----:B------:R-:W-:Y:S05]  /*4ef0*/  BSYNC B1 ;  /* 0x0000000000017941 */ /* 0x000fea0003800000 */
.L_x_99:
        /* <DEDUP_REMOVED lines=12> */
.L_x_102:
[----:B------:R-:W-:Y:S05]  /*4fc0*/  BSYNC B1 ;  /* 0x0000000000017941 */ /* 0x000fea0003800000 */
.L_x_101:
        /* <DEDUP_REMOVED lines=12> */
.L_x_104:
[----:B------:R-:W-:Y:S05]  /*5090*/  BSYNC B1 ;  /* 0x0000000000017941 */ /* 0x000fea0003800000 */
.L_x_103:
        /* <DEDUP_REMOVED lines=12> */
.L_x_106:
[----:B------:R-:W-:Y:S05]  /*5160*/  BSYNC B1 ;  /* 0x0000000000017941 */ /* 0x000fea0003800000 */
.L_x_105:
        /* <DEDUP_REMOVED lines=12> */
.L_x_108:
[----:B------:R-:W-:Y:S05]  /*5230*/  BSYNC B1 ;  /* 0x0000000000017941 */ /* 0x000fea0003800000 */
.L_x_107:
        /* <DEDUP_REMOVED lines=12> */
.L_x_110:
[----:B------:R-:W-:Y:S05]  /*5300*/  BSYNC B1 ;  /* 0x0000000000017941 */ /* 0x000fea0003800000 */
.L_x_109:
        /* <DEDUP_REMOVED lines=12> */
.L_x_112:
[----:B------:R-:W-:Y:S05]  /*53d0*/  BSYNC B1 ;  /* 0x0000000000017941 */ /* 0x000fea0003800000 */
.L_x_111:
        /* <DEDUP_REMOVED lines=12> */
.L_x_114:
[----:B------:R-:W-:Y:S05]  /*54a0*/  BSYNC B1 ;  /* 0x0000000000017941 */ /* 0x000fea0003800000 */
.L_x_113:
        /* <DEDUP_REMOVED lines=12> */
.L_x_116:
[----:B------:R-:W-:Y:S05]  /*5570*/  BSYNC B1 ;  /* 0x0000000000017941 */ /* 0x000fea0003800000 */
.L_x_115:
        /* <DEDUP_REMOVED lines=12> */
.L_x_118:
[----:B------:R-:W-:Y:S05]  /*5640*/  BSYNC B1 ;  /* 0x0000000000017941 */ /* 0x000fea0003800000 */
.L_x_117:
        /* <DEDUP_REMOVED lines=12> */
.L_x_120:
[----:B------:R-:W-:Y:S05]  /*5710*/  BSYNC B1 ;  /* 0x0000000000017941 */ /* 0x000fea0003800000 */
.L_x_119:
        /* <DEDUP_REMOVED lines=12> */
.L_x_122:
[----:B------:R-:W-:Y:S05]  /*57e0*/  BSYNC B1 ;  /* 0x0000000000017941 */ /* 0x000fea0003800000 */
.L_x_121:
        /* <DEDUP_REMOVED lines=12> */
.L_x_124:
[----:B------:R-:W-:Y:S05]  /*58b0*/  BSYNC B1 ;  /* 0x0000000000017941 */ /* 0x000fea0003800000 */
.L_x_123:
        /* <DEDUP_REMOVED lines=12> */
.L_x_126:
[----:B------:R-:W-:Y:S05]  /*5980*/  BSYNC B1 ;  /* 0x0000000000017941 */ /* 0x000fea0003800000 */
.L_x_125:
        /* <DEDUP_REMOVED lines=12> */
.L_x_128:
[----:B------:R-:W-:Y:S05]  /*5a50*/  BSYNC B1 ;  /* 0x0000000000017941 */ /* 0x000fea0003800000 */
.L_x_127:
        /* <DEDUP_REMOVED lines=12> */
.L_x_130:
[----:B------:R-:W-:Y:S05]  /*5b20*/  BSYNC B1 ;  /* 0x0000000000017941 */ /* 0x000fea0003800000 */
.L_x_129:
        /* <DEDUP_REMOVED lines=12> */
.L_x_132:
[----:B------:R-:W-:Y:S05]  /*5bf0*/  BSYNC B1 ;  /* 0x0000000000017941 */ /* 0x000fea0003800000 */
.L_x_131:
        /* <DEDUP_REMOVED lines=12> */
.L_x_134:
[----:B------:R-:W-:Y:S05]  /*5cc0*/  BSYNC B1 ;  /* 0x0000000000017941 */ /* 0x000fea0003800000 */
.L_x_133:
        /* <DEDUP_REMOVED lines=12> */
.L_x_136:
[----:B------:R-:W-:Y:S05]  /*5d90*/  BSYNC B1 ;  /* 0x0000000000017941 */ /* 0x000fea0003800000 */
.L_x_135:
        /* <DEDUP_REMOVED lines=12> */
.L_x_138:
[----:B------:R-:W-:Y:S05]  /*5e60*/  BSYNC B1 ;  /* 0x0000000000017941 */ /* 0x000fea0003800000 */
.L_x_137:
        /* <DEDUP_REMOVED lines=12> */
.L_x_140:
[----:B------:R-:W-:Y:S05]  /*5f30*/  BSYNC B1 ;  /* 0x0000000000017941 */ /* 0x000fea0003800000 */
.L_x_139:
        /* <DEDUP_REMOVED lines=12> */
.L_x_142:
[----:B------:R-:W-:Y:S05]  /*6000*/  BSYNC B1 ;  /* 0x0000000000017941 */ /* 0x000fea0003800000 */
.L_x_141:
        /* <DEDUP_REMOVED lines=12> */
.L_x_144:
[----:B------:R-:W-:Y:S05]  /*60d0*/  BSYNC B1 ;  /* 0x0000000000017941 */ /* 0x000fea0003800000 */
.L_x_143:
        /* <DEDUP_REMOVED lines=12> */
.L_x_146:
[----:B------:R-:W-:Y:S05]  /*61a0*/  BSYNC B1 ;  /* 0x0000000000017941 */ /* 0x000fea0003800000 */
.L_x_145:
        /* <DEDUP_REMOVED lines=12> */
.L_x_148:
[----:B------:R-:W-:Y:S05]  /*6270*/  BSYNC B1 ;  /* 0x0000000000017941 */ /* 0x000fea0003800000 */
.L_x_147:
        /* <DEDUP_REMOVED lines=12> */
.L_x_150:
[----:B------:R-:W-:Y:S05]  /*6340*/  BSYNC B1 ;  /* 0x0000000000017941 */ /* 0x000fea0003800000 */
.L_x_149:
        /* <DEDUP_REMOVED lines=12> */
.L_x_152:
[----:B------:R-:W-:Y:S05]  /*6410*/  BSYNC B1 ;  /* 0x0000000000017941 */ /* 0x000fea0003800000 */
.L_x_151:
        /* <DEDUP_REMOVED lines=12> */
.L_x_154:
[----:B------:R-:W-:Y:S05]  /*64e0*/  BSYNC B1 ;  /* 0x0000000000017941 */ /* 0x000fea0003800000 */
.L_x_153:
        /* <DEDUP_REMOVED lines=12> */
.L_x_156:
[----:B------:R-:W-:Y:S05]  /*65b0*/  BSYNC B1 ;  /* 0x0000000000017941 */ /* 0x000fea0003800000 */
.L_x_155:
        /* <DEDUP_REMOVED lines=12> */
.L_x_158:
[----:B------:R-:W-:Y:S05]  /*6680*/  BSYNC B1 ;  /* 0x0000000000017941 */ /* 0x000fea0003800000 */
.L_x_157:
[----:B-----5:R-:W-:Y:S01]  /*6690*/  LOP3.LUT R26, R26, 0xff, RZ, 0xc0, !PT ;  /* 0x000000ff1a1a7812 */ /* 0x020fe200078ec0ff */
[----:B------:R-:W-:Y:S01]  /*66a0*/  BSSY B1, `(.L_x_159) ;  /* 0x000000b000017945 */ /* 0x000fe20003800000 */
[----:B------:R-:W-:Y:S02]  /*66b0*/  ISETP.LT.OR P0, PT, R6, 0x7a, !P0 ;  /* 0x0000007a0600780c */ /* 0x000fe40004701670 */
[----:B------:R-:W-:-:S05]  /*66c0*/  F2FP.F16.E5M2.UNPACK_B R26, R26 ;  /* 0x0000001aff1a723e */ /* 0x000fca00020004ff */
[----:B----4-:R-:W-:-:S05]  /*66d0*/  HADD2.F32 R27, -RZ, R26.H0_H0 ;  /* 0x2000001aff1b7230 */ /* 0x010fca0000004100 */
[----:B------:R-:W-:-:S04]  /*66e0*/  FMUL R26, R27, R12 ;  /* 0x0000000c1b1a7220 */ /* 0x000fc80000400000 */
[----:B------:R-:W-:Y:S01]  /*66f0*/  FFMA R26, R21, R10, R26 ;  /* 0x0000000a151a7223 */ /* 0x000fe2000000001a */
[----:B------:R-:W-:-:S04]  /*6700*/  PRMT R21, RZ, 0x7610, R21 ;  /* 0x00007610ff157816 */ /* 0x000fc80000000015 */
[----:B------:R-:W-:-:S05]  /*6710*/  F2FP.SATFINITE.E5M2.F32.PACK_AB_MERGE_C R27, RZ, R26, RZ ;  /* 0x0000001aff1b723e */ /* 0x000fca00048060ff */
[----:B------:R4:W-:Y:S01]  /*6720*/  @!P4 STG.E.U8 desc[UR14][R18.64+0x78], R27 ;  /* 0x0000781b1200c986 */ /* 0x0009e2000c10110e */
[----:B------:R-:W-:Y:S05]  /*6730*/  @P0 BRA `(.L_x_160) ;  /* 0x0000000000040947 */ /* 0x000fea0003800000 */
[----:B------:R0:W5:Y:S02]  /*6740*/  LDG.E.U8 R21, desc[UR14][R4.64+0x79] ;  /* 0x0000790e04157981 */ /* 0x000164000c1e1100 */
.L_x_160:
[----:B------:R-:W-:Y:S05]  /*6750*/  BSYNC B1 ;  /* 0x0000000000017941 */ /* 0x000fea0003800000 */
.L_x_159:
[----:B-----5:R-:W-:Y:S01]  /*6760*/  LOP3.LUT R21, R21, 0xff, RZ, 0xc0, !PT ;  /* 0x000000ff15157812 */ /* 0x020fe200078ec0ff */
[----:B------:R-:W-:Y:S01]  /*6770*/  BSSY B1, `(.L_x_161) ;  /* 0x000000b000017945 */ /* 0x000fe20003800000 */
[----:B------:R-:W-:Y:S02]  /*6780*/  ISETP.LT.OR P3, PT, R6, 0x79, !P1 ;  /* 0x000000790600780c */ /* 0x000fe40004f61670 */
[----:B------:R-:W-:Y:S02]  /*6790*/  F2FP.F16.E5M2.UNPACK_B R21, R21 ;  /* 0x00000015ff15723e */ /* 0x000fe400020004ff */
[----:B0-2---:R-:W-:-:S03]  /*67a0*/  PRMT R4, RZ, 0x7610, R4 ;  /* 0x00007610ff047816 */ /* 0x005fc60000000004 */
[----:B------:R-:W-:-:S05]  /*67b0*/  HADD2.F32 R21, -RZ, R21.H0_H0 ;  /* 0x20000015ff157230 */ /* 0x000fca0000004100 */
[----:B------:R-:W-:-:S04]  /*67c0*/  FMUL R21, R21, R12 ;  /* 0x0000000c15157220 */ /* 0x000fc80000400000 */
[----:B------:R-:W-:-:S05]  /*67d0*/  FFMA R21, R20, R10, R21 ;  /* 0x0000000a14157223 */ /* 0x000fca0000000015 */
[----:B------:R-:W-:-:S05]  /*67e0*/  F2FP.SATFINITE.E5M2.F32.PACK_AB_MERGE_C R21, RZ, R21, RZ ;  /* 0x00000015ff15723e */ /* 0x000fca00048060ff */
[----:B------:R0:W-:Y:S01]  /*67f0*/  @!P0 STG.E.U8 desc[UR14][R18.64+0x79], R21 ;  /* 0x0000791512008986 */ /* 0x0001e2000c10110e */
[----:B------:R-:W-:Y:S05]  /*6800*/  @P3 BRA `(.L_x_162) ;  /* 0x0000000000043947 */ /* 0x000fea0003800000 */
[----:B------:R2:W5:Y:S02]  /*6810*/  LDG.E.U8 R4, desc[UR14][R24.64+0x78] ;  /* 0x0000780e18047981 */ /* 0x000564000c1e1100 */
.L_x_162:
[----:B------:R-:W-:Y:S05]  /*6820*/  BSYNC B1 ;  /* 0x0000000000017941 */ /* 0x000fea0003800000 */
.L_x_161:
        /* <DEDUP_REMOVED lines=12> */
.L_x_164:
[----:B------:R-:W-:Y:S05]  /*68f0*/  BSYNC B1 ;  /* 0x0000000000017941 */ /* 0x000fea0003800000 */
.L_x_163:
[----:B------:R-:W-:Y:S05]  /*6900*/  @P1 BRA `(.L_x_165) ;  /* 0x0000001000281947 */ /* 0x000fea0003800000 */
[----:B-----5:R-:W-:-:S04]  /*6910*/  LOP3.LUT R4, R4, 0xff, RZ, 0xc0, !PT ;  /* 0x000000ff04047812 */ /* 0x020fc800078ec0ff */
[----:B------:R-:W-:-:S05]  /*6920*/  F2FP.F16.E5M2.UNPACK_B R4, R4 ;  /* 0x00000004ff04723e */ /* 0x000fca00020004ff */
[----:B0-----:R-:W-:-:S05]  /*6930*/  HADD2.F32 R5, -RZ, R4.H0_H0 ;  /* 0x20000004ff057230 */ /* 0x001fca0000004100 */
[----:B------:R-:W-:-:S04]  /*6940*/  FMUL R5, R5, R12 ;  /* 0x0000000c05057220 */ /* 0x000fc80000400000 */
[----:B------:R-:W-:-:S05]  /*6950*/  FFMA R5, R22, R10, R5 ;  /* 0x0000000a16057223 */ /* 0x000fca0000000005 */
[----:B------:R-:W-:-:S05]  /*6960*/  F2FP.SATFINITE.E5M2.F32.PACK_AB_MERGE_C R5, RZ, R5, RZ ;  /* 0x00000005ff05723e */ /* 0x000fca00048060ff */
[----:B------:R0:W-:Y:S01]  /*6970*/  STG.E.U8 desc[UR14][R16.64+0x79], R5 ;  /* 0x0000790510007986 */ /* 0x0001e2000c10110e */
[----:B------:R-:W-:Y:S05]  /*6980*/  BRA `(.L_x_165) ;  /* 0x0000001000087947 */ /* 0x000fea0003800000 */
.L_x_36:
[----:B------:R-:W-:Y:S01]  /*6990*/  ISETP.GE.AND P1, PT, R30, 0x1, PT ;  /* 0x000000011e00780c */ /* 0x000fe20003f26270 */
[-C--:B------:R-:W-:Y:S01]  /*69a0*/  FMUL R149, R149, R10.reuse ;  /* 0x0000000a95957220 */ /* 0x080fe20000400000 */
[-C--:B------:R-:W-:Y:S01]  /*69b0*/  FMUL R144, R144, R10.reuse ;  /* 0x0000000a90907220 */ /* 0x080fe20000400000 */
[----:B------:R-:W-:Y:S01]  /*69c0*/  ISETP.GE.AND P0, PT, R30, 0x9, PT ;  /* 0x000000091e00780c */ /* 0x000fe20003f06270 */
[-C--:B------:R-:W-:Y:S01]  /*69d0*/  FMUL R147, R147, R10.reuse ;  /* 0x0000000a93937220 */ /* 0x080fe20000400000 */
[----:B------:R-:W-:Y:S01]  /*69e0*/  ISETP.LT.OR P4, PT, R6, 0x1, !P1 ;  /* 0x000000010600780c */ /* 0x000fe20004f81670 */
[-C--:B------:R-:W-:Y:S01]  /*69f0*/  FMUL R142, R142, R10.reuse ;  /* 0x0000000a8e8e7220 */ /* 0x080fe20000400000 */
[----:B------:R-:W-:Y:S01]  /*6a00*/  ISETP.LT.OR P5, PT, R6, 0x2, !P1 ;  /* 0x000000020600780c */ /* 0x000fe20004fa1670 */
[-C--:B------:R-:W-:Y:S01]  /*6a10*/  FMUL R145, R145, R10.reuse ;  /* 0x0000000a91917220 */ /* 0x080fe20000400000 */
[----:B------:R-:W-:Y:S01]  /*6a20*/  F2FP.SATFINITE.E5M2.F32.PACK_AB_MERGE_C R149, RZ, R149, RZ ;  /* 0x00000095ff95723e */ /* 0x000fe200048060ff */
[----:B------:R-:W-:Y:S01]  /*6a30*/  FMUL R140, R140, R10 ;  /* 0x0000000a8c8c7220 */ /* 0x000fe20000400000 */
[----:B------:R-:W-:Y:S01]  /*6a40*/  F2FP.SATFINITE.E5M2.F32.PACK_AB_MERGE_C R5, RZ, R144, RZ ;  /* 0x00000090ff05723e */ /* 0x000fe200048060ff */
[-C--:B------:R-:W-:Y:S01]  /*6a50*/  FMUL R143, R143, R10.reuse ;  /* 0x0000000a8f8f7220 */ /* 0x080fe20000400000 */
[----:B------:R-:W-:Y:S01]  /*6a60*/  ISETP.LT.OR P3, PT, R6, 0x1, !P0 ;  /* 0x000000010600780c */ /* 0x000fe20004761670 */
[-C--:B------:R-:W-:Y:S01]  /*6a70*/  FMUL R138, R138, R10.reuse ;  /* 0x0000000a8a8a7220 */ /* 0x080fe20000400000 */
[C---:B------:R-:W-:Y:S01]  /*6a80*/  ISETP.LT.OR P6, PT, R6.reuse, 0xa, !P1 ;  /* 0x0000000a0600780c */ /* 0x040fe20004fc1670 */
[-C--:B------:R-:W-:Y:S01]  /*6a90*/  FMUL R141, R141, R10.reuse ;  /* 0x0000000a8d8d7220 */ /* 0x080fe20000400000 */
[----:B------:R-:W-:Y:S01]  /*6aa0*/  F2FP.SATFINITE.E5M2.F32.PACK_AB_MERGE_C R147, RZ, R147, RZ ;  /* 0x00000093ff93723e */ /* 0x000fe200048060ff */
[----:B------:R-:W-:Y:S01]  /*6ab0*/  @!P4 STG.E.U8 desc[UR14][R18.64], R149 ;  /* 0x000000951200c986 */ /* 0x000fe2000c10110e */
[----:B------:R-:W-:Y:S01]  /*6ac0*/  ISETP.LT.OR P4, PT, R6, 0x2, !P0 ;  /* 0x000000020600780c */ /* 0x000fe20004781670 */
[----:B------:R-:W-:Y:S01]  /*6ad0*/  FMUL R136, R136, R10 ;  /* 0x0000000a88887220 */ /* 0x000fe20000400000 */
[----:B------:R-:W-:Y:S01]  /*6ae0*/  F2FP.SATFINITE.E5M2.F32.PACK_AB_MERGE_C R25, RZ, R142, RZ ;  /* 0x0000008eff19723e */ /* 0x000fe200048060ff */
[----:B------:R0:W-:Y:S01]  /*6af0*/  @!P5 STG.E.U8 desc[UR14][R18.64+0x1], R5 ;  /* 0x000001051200d986 */ /* 0x0001e2000c10110e */
[C---:B------:R-:W-:Y:S01]  /*6b00*/  ISETP.LT.OR P5, PT, R6.reuse, 0x9, !P1 ;  /* 0x000000090600780c */ /* 0x040fe20004fa1670 */
[-C--:B------:R-:W-:Y:S01]  /*6b10*/  FMUL R139, R139, R10.reuse ;  /* 0x0000000a8b8b7220 */ /* 0x080fe20000400000 */
[----:B------:R-:W-:Y:S01]  /*6b20*/  F2FP.SATFINITE.E5M2.F32.PACK_AB_MERGE_C R145, RZ, R145, RZ ;  /* 0x00000091ff91723e */ /* 0x000fe200048060ff */
[----:B------:R-:W-:Y:S01]  /*6b30*/  @!P3 STG.E.U8 desc[UR14][R16.64], R147 ;  /* 0x000000931000b986 */ /* 0x000fe2000c10110e */
[----:B------:R-:W-:Y:S01]  /*6b40*/  ISETP.LT.OR P3, PT, R6, 0x9, !P0 ;  /* 0x000000090600780c */ /* 0x000fe20004761670 */
[-C--:B------:R-:W-:Y:S01]  /*6b50*/  FMUL R134, R134, R10.reuse ;  /* 0x0000000a86867220 */ /* 0x080fe20000400000 */
[----:B------:R-:W-:Y:S01]  /*6b60*/  F2FP.SATFINITE.E5M2.F32.PACK_AB_MERGE_C R143, RZ, R143, RZ ;  /* 0x0000008fff8f723e */ /* 0x000fe200048060ff */
[-C--:B------:R-:W-:Y:S01]  /*6b70*/  FMUL R137, R137, R10.reuse ;  /* 0x0000000a89897220 */ /* 0x080fe20000400000 */
[----:B------:R-:W-:Y:S01]  /*6b80*/  F2FP.SATFINITE.E5M2.F32.PACK_AB_MERGE_C R141, RZ, R141, RZ ;  /* 0x0000008dff8d723e */ /* 0x000fe200048060ff */
[----:B------:R1:W-:Y:S01]  /*6b90*/  @!P4 STG.E.U8 desc[UR14][R16.64+0x1], R25 ;  /* 0x000001191000c986 */ /* 0x0003e2000c10110e */
[----:B------:R-:W-:Y:S01]  /*6ba0*/  ISETP.LT.OR P4, PT, R6, 0xa, !P0 ;  /* 0x0000000a0600780c */ /* 0x000fe20004781670 */
[----:B------:R-:W-:Y:S01]  /*6bb0*/  FMUL R132, R132, R10 ;  /* 0x0000000a84847220 */ /* 0x000fe20000400000 */
[----:B0-----:R-:W-:Y:S01]  /*6bc0*/  F2FP.SATFINITE.E5M2.F32.PACK_AB_MERGE_C R5, RZ, R140, RZ ;  /* 0x0000008cff05723e */ /* 0x001fe200048060ff */
[----:B------:R-:W-:Y:S01]  /*6bd0*/  @!P5 STG.E.U8 desc[UR14][R18.64+0x8], R145 ;  /* 0x000008911200d986 */ /* 0x000fe2000c10110e */
[C---:B------:R-:W-:Y:S01]  /*6be0*/  ISETP.LT.OR P5, PT, R6.reuse, 0x11, !P1 ;  /* 0x000000110600780c */ /* 0x040fe20004fa1670 */
[-C--:B------:R-:W-:Y:S01]  /*6bf0*/  FMUL R135, R135, R10.reuse ;  /* 0x0000000a87877220 */ /* 0x080fe20000400000 */
[----:B------:R-:W-:Y:S01]  /*6c00*/  F2FP.SATFINITE.E5M2.F32.PACK_AB_MERGE_C R139, RZ, R139, RZ ;  /* 0x0000008bff8b723e */ /* 0x000fe200048060ff */
[----:B------:R0:W-:Y:S01]  /*6c10*/  @!P6 STG.E.U8 desc[UR14][R18.64+0x9], R5 ;  /* 0x000009051200e986 */ /* 0x0001e2000c10110e */
[----:B------:R-:W-:Y:S01]  /*6c20*/  ISETP.LT.OR P6, PT, R6, 0x12, !P1 ;  /* 0x000000120600780c */ /* 0x000fe20004fc1670 */
[----:B------:R-:W-:Y:S01]  /*6c30*/  FMUL R130, R130, R10 ;  /* 0x0000000a82827220 */ /* 0x000fe20000400000 */
[----:B------:R-:W-:Y:S01]  /*6c40*/  F2FP.SATFINITE.E5M2.F32.PACK_AB_MERGE_C R137, RZ, R137, RZ ;  /* 0x00000089ff89723e */ /* 0x000fe200048060ff */
[----:B------:R-:W-:Y:S01]  /*6c50*/  @!P3 STG.E.U8 desc[UR14][R16.64+0x8], R143 ;  /* 0x0000088f1000b986 */ /* 0x000fe2000c10110e */
[----:B-1----:R-:W-:Y:S01]  /*6c60*/  F2FP.SATFINITE.E5M2.F32.PACK_AB_MERGE_C R25, RZ, R138, RZ ;  /* 0x0000008aff19723e */ /* 0x002fe200048060ff */
[-C--:B------:R-:W-:Y:S01]  /*6c70*/  FMUL R133, R133, R10.reuse ;  /* 0x0000000a85857220 */ /* 0x080fe20000400000 */
[----:B------:R-:W-:Y:S01]  /*6c80*/  ISETP.LT.OR P3, PT, R6, 0x11, !P0 ;  /* 0x000000110600780c */ /* 0x000fe20004761670 */
[-C--:B------:R-:W-:Y:S01]  /*6c90*/  FMUL R128, R128, R10.reuse ;  /* 0x0000000a80807220 */ /* 0x080fe20000400000 */
[----:B------:R-:W-:Y:S01]  /*6ca0*/  F2FP.SATFINITE.E5M2.F32.PACK_AB_MERGE_C R135, RZ, R135, RZ ;  /* 0x00000087ff87723e */ /* 0x000fe200048060ff */
[----:B------:R1:W-:Y:S01]  /*6cb0*/  @!P4 STG.E.U8 desc[UR14][R16.64+0x9], R25 ;  /* 0x000009191000c986 */ /* 0x0003e2000c10110e */
[C---:B------:R-:W-:Y:S01]  /*6cc0*/  ISETP.LT.OR P4, PT, R6.reuse, 0x12, !P0 ;  /* 0x000000120600780c */ /* 0x040fe20004781670 */
[----:B------:R-:W-:Y:S01]  /*6cd0*/  FMUL R131, R131, R10 ;  /* 0x0000000a83837220 */ /* 0x000fe20000400000 */
[----:B0-----:R-:W-:Y:S01]  /*6ce0*/  F2FP.SATFINITE.E5M2.F32.PACK_AB_MERGE_C R5, RZ, R136, RZ ;  /* 0x00000088ff05723e */ /* 0x001fe200048060ff */
[----:B------:R-:W-:Y:S01]  /*6cf0*/  @!P5 STG.E.U8 desc[UR14][R18.64+0x10], R141 ;  /* 0x0000108d1200d986 */ /* 0x000fe2000c10110e */
[----:B------:R-:W-:Y:S01]  /*6d00*/  ISETP.LT.OR P5, PT, R6, 0x19, !P1 ;  /* 0x000000190600780c */ /* 0x000fe20004fa1670 */
[-C--:B------:R-:W-:Y:S01]  /*6d10*/  FMUL R126, R126, R10.reuse ;  /* 0x0000000a7e7e7220 */ /* 0x080fe20000400000 */
[----:B------:R-:W-:Y:S01]  /*6d20*/  F2FP.SATFINITE.E5M2.F32.PACK_AB_MERGE_C R133, RZ, R133, RZ ;  /* 0x00000085ff85723e */ /* 0x000fe200048060ff */
[----:B------:R0:W-:Y:S01]  /*6d30*/  @!P6 STG.E.U8 desc[UR14][R18.64+0x11], R5 ;  /* 0x000011051200e986 */ /* 0x0001e2000c10110e */
[----:B------:R-:W-:Y:S01]  /*6d40*/  ISETP.LT.OR P6, PT, R6, 0x1a, !P1 ;  /* 0x0000001a0600780c */ /* 0x000fe20004fc1670 */
[-C--:B------:R-:W-:Y:S01]  /*6d50*/  FMUL R129, R129, R10.reuse ;  /* 0x0000000a81817220 */ /* 0x080fe20000400000 */
[----:B------:R-:W-:Y:S01]  /*6d60*/  FMUL R124, R124, R10 ;  /* 0x0000000a7c7c7220 */ /* 0x000fe20000400000 */
[----:B-1----:R-:W-:Y:S01]  /*6d70*/  F2FP.SATFINITE.E5M2.F32.PACK_AB_MERGE_C R25, RZ, R134, RZ ;  /* 0x00000086ff19723e */ /* 0x002fe200048060ff */
[----:B------:R-:W-:Y:S01]  /*6d80*/  @!P3 STG.E.U8 desc[UR14][R16.64+0x10], R139 ;  /* 0x0000108b1000b986 */ /* 0x000fe2000c10110e */
[C---:B------:R-:W-:Y:S01]  /*6d90*/  ISETP.LT.OR P3, PT, R6.reuse, 0x19, !P0 ;  /* 0x000000190600780c */ /* 0x040fe20004761670 */
        /* <DEDUP_REMOVED lines=37> */
[-C--:B------:R-:W-:Y:S01]  /*6ff0*/  FMUL R112, R112, R10.reuse ;  /* 0x0000000a70707220 */ /* 0x080fe20000400000 */
        /* <DEDUP_REMOVED lines=81> */
[C---:B------:R-:W-:Y:S01]  /*7510*/  ISETP.LT.OR P6, PT, R6.reuse, 0x52, !P1 ;  /* 0x000000520600780c */ /* 0x040fe20004fc1670 */
        /* <DEDUP_REMOVED lines=22> */
[----:B------:R-:W-:-:S02]  /*7680*/  ISETP.LT.OR P3, PT, R6, 0x59, !P0 ;  /* 0x000000590600780c */ /* 0x000fc40004761670 */
[----:B------:R-:W-:Y:S01]  /*7690*/  F2FP.SATFINITE.E5M2.F32.PACK_AB_MERGE_C R91, RZ, R91, RZ ;  /* 0x0000005bff5b723e */ /* 0x000fe200048060ff */
[----:B------:R1:W-:Y:S01]  /*76a0*/  @!P4 STG.E.U8 desc[UR14][R16.64+0x51], R25 ;  /* 0x000051191000c986 */ /* 0x0003e2000c10110e */
[C---:B------:R-:W-:Y:S02]  /*76b0*/  ISETP.LT.OR P4, PT, R6.reuse, 0x5a, !P0 ;  /* 0x0000005a0600780c */ /* 0x040fe40004781670 */
[----:B0-----:R-:W-:Y:S01]  /*76c0*/  F2FP.SATFINITE.E5M2.F32.PACK_AB_MERGE_C R5, RZ, R100, RZ ;  /* 0x00000064ff05723e */ /* 0x001fe200048060ff */
[----:B------:R-:W-:Y:S01]  /*76d0*/  @!P5 STG.E.U8 desc[UR14][R18.64+0x58], R105 ;  /* 0x000058691200d986 */ /* 0x000fe2000c10110e */
[C---:B------:R-:W-:Y:S02]  /*76e0*/  ISETP.LT.OR P5, PT, R6.reuse, 0x61, !P1 ;  /* 0x000000610600780c */ /* 0x040fe40004fa1670 */
[----:B------:R-:W-:Y:S01]  /*76f0*/  F2FP.SATFINITE.E5M2.F32.PACK_AB_MERGE_C R21, RZ, R21, RZ ;  /* 0x00000015ff15723e */ /* 0x000fe200048060ff */
[----:B------:R0:W-:Y:S01]  /*7700*/  @!P6 STG.E.U8 desc[UR14][R18.64+0x59], R5 ;  /* 0x000059051200e986 */ /* 0x0001e2000c10110e */
[----:B------:R-:W-:-:S02]  /*7710*/  ISETP.LT.OR P6, PT, R6, 0x62, !P1 ;  /* 0x000000620600780c */ /* 0x000fc40004fc1670 */
[----:B------:R-:W-:Y:S01]  /*7720*/  F2FP.SATFINITE.E5M2.F32.PACK_AB_MERGE_C R23, RZ, R23, RZ ;  /* 0x00000017ff17723e */ /* 0x000fe200048060ff */
[----:B------:R-:W-:Y:S01]  /*7730*/  @!P3 STG.E.U8 desc[UR14][R16.64+0x58], R103 ;  /* 0x000058671000b986 */ /* 0x000fe2000c10110e */
[----:B-1----:R-:W-:Y:S02]  /*7740*/  F2FP.SATFINITE.E5M2.F32.PACK_AB_MERGE_C R25, RZ, R98, RZ ;  /* 0x00000062ff19723e */ /* 0x002fe400048060ff */
[C---:B------:R-:W-:Y:S02]  /*7750*/  ISETP.LT.OR P3, PT, R6.reuse, 0x61, !P0 ;  /* 0x000000610600780c */ /* 0x040fe40004761670 */
[----:B------:R-:W-:Y:S01]  /*7760*/  F2FP.SATFINITE.E5M2.F32.PACK_AB_MERGE_C R27, RZ, R22, RZ ;  /* 0x00000016ff1b723e */ /* 0x000fe200048060ff */
[----:B------:R1:W-:Y:S01]  /*7770*/  @!P4 STG.E.U8 desc[UR14][R16.64+0x59], R25 ;  /* 0x000059191000c986 */ /* 0x0003e2000c10110e */
[C---:B------:R-:W-:Y:S02]  /*7780*/  ISETP.LT.OR P4, PT, R6.reuse, 0x62, !P0 ;  /* 0x000000620600780c */ /* 0x040fe40004781670 */
[----:B0-----:R-:W-:Y:S01]  /*7790*/  F2FP.SATFINITE.E5M2.F32.PACK_AB_MERGE_C R5, RZ, R96, RZ ;  /* 0x00000060ff05723e */ /* 0x001fe200048060ff */
[----:B------:R-:W-:Y:S01]  /*77a0*/  @!P5 STG.E.U8 desc[UR14][R18.64+0x60], R101 ;  /* 0x000060651200d986 */ /* 0x000fe2000c10110e */
[----:B------:R-:W-:-:S03]  /*77b0*/  ISETP.LT.OR P5, PT, R6, 0x69, !P1 ;  /* 0x000000690600780c */ /* 0x000fc60004fa1670 */
[----:B------:R0:W-:Y:S01]  /*77c0*/  @!P6 STG.E.U8 desc[UR14][R18.64+0x61], R5 ;  /* 0x000061051200e986 */ /* 0x0001e2000c10110e */
[C---:B------:R-:W-:Y:S02]  /*77d0*/  ISETP.LT.OR P6, PT, R6.reuse, 0x6a, !P1 ;  /* 0x0000006a0600780c */ /* 0x040fe40004fc1670 */
[----:B-1----:R-:W-:Y:S01]  /*77e0*/  F2FP.SATFINITE.E5M2.F32.PACK_AB_MERGE_C R25, RZ, R94, RZ ;  /* 0x0000005eff19723e */ /* 0x002fe200048060ff */
[----:B------:R-:W-:Y:S01]  /*77f0*/  @!P3 STG.E.U8 desc[UR14][R16.64+0x60], R99 ;  /* 0x000060631000b986 */ /* 0x000fe2000c10110e */
[----:B------:R-:W-:-:S03]  /*7800*/  ISETP.LT.OR P3, PT, R6, 0x69, !P0 ;  /* 0x000000690600780c */ /* 0x000fc60004761670 */
        /* <DEDUP_REMOVED lines=12> */
[C---:B------:R-:W-:Y:S01]  /*78d0*/  ISETP.LT.OR P1, PT, R6.reuse, 0x7a, !P1 ;  /* 0x0000007a0600780c */ /* 0x040fe20004f21670 */
[----:B------:R2:W-:Y:S01]  /*78e0*/  @!P5 STG.E.U8 desc[UR14][R18.64+0x70], R93 ;  /* 0x0000705d1200d986 */ /* 0x0005e2000c10110e */
[C---:B------:R-:W-:Y:S02]  /*78f0*/  ISETP.LT.OR P5, PT, R6.reuse, 0x72, !P0 ;  /* 0x000000720600780c */ /* 0x040fe400047a1670 */
[----:B0-----:R-:W-:Y:S01]  /*7900*/  F2FP.SATFINITE.E5M2.F32.PACK_AB_MERGE_C R5, RZ, R88, RZ ;  /* 0x00000058ff05723e */ /* 0x001fe200048060ff */
[----:B------:R2:W-:Y:S01]  /*7910*/  @!P6 STG.E.U8 desc[UR14][R18.64+0x71], R89 ;  /* 0x000071591200e986 */ /* 0x0005e2000c10110e */
[C---:B------:R-:W-:Y:S02]  /*7920*/  ISETP.LT.OR P6, PT, R6.reuse, 0x79, !P0 ;  /* 0x000000790600780c */ /* 0x040fe400047c1670 */
[----:B------:R-:W-:Y:S01]  /*7930*/  ISETP.LT.OR P0, PT, R6, 0x7a, !P0 ;  /* 0x0000007a0600780c */ /* 0x000fe20004701670 */
[----:B------:R2:W-:Y:S01]  /*7940*/  @!P3 STG.E.U8 desc[UR14][R16.64+0x70], R91 ;  /* 0x0000705b1000b986 */ /* 0x0005e2000c10110e */
[----:B-1----:R-:W-:-:S05]  /*7950*/  F2FP.SATFINITE.E5M2.F32.PACK_AB_MERGE_C R25, RZ, R20, RZ ;  /* 0x00000014ff19723e */ /* 0x002fca00048060ff */
[----:B------:R2:W-:Y:S04]  /*7960*/  @!P5 STG.E.U8 desc[UR14][R16.64+0x71], R5 ;  /* 0x000071051000d986 */ /* 0x0005e8000c10110e */
[----:B------:R2:W-:Y:S04]  /*7970*/  @!P4 STG.E.U8 desc[UR14][R18.64+0x78], R21 ;  /* 0x000078151200c986 */ /* 0x0005e8000c10110e */
[----:B------:R2:W-:Y:S04]  /*7980*/  @!P1 STG.E.U8 desc[UR14][R18.64+0x79], R25 ;  /* 0x0000791912009986 */ /* 0x0005e8000c10110e */
[----:B------:R2:W-:Y:S04]  /*7990*/  @!P6 STG.E.U8 desc[UR14][R16.64+0x78], R23 ;  /* 0x000078171000e986 */ /* 0x0005e8000c10110e */
[----:B------:R2:W-:Y:S02]  /*79a0*/  @!P0 STG.E.U8 desc[UR14][R16.64+0x79], R27 ;  /* 0x0000791b10008986 */ /* 0x0005e4000c10110e */
.L_x_165:
[----:B------:R-:W-:Y:S05]  /*79b0*/  BSYNC B0 ;  /* 0x0000000000007941 */ /* 0x000fea0003800000 */
.L_x_35:
[C---:B------:R-:W-:Y:S01]  /*79c0*/  LEA R2, P0, R8.reuse, R2, 0x1 ;  /* 0x0000000208027211 */ /* 0x040fe200078008ff */
[----:B------:R-:W-:Y:S01]  /*79d0*/  ULDC.64 UR6, c[0x0][0x650] ;  /* 0x0001940000067ab9 */ /* 0x000fe20000000a00 */
[----:B-----5:R-:W-:Y:S01]  /*79e0*/  IMAD.U32 R4, RZ, RZ, UR12 ;  /* 0x0000000cff047e24 */ /* 0x020fe2000f8e00ff */
[----:B0-2---:R-:W-:Y:S01]  /*79f0*/  PRMT R16, RZ, 0x7610, R16 ;  /* 0x00007610ff107816 */ /* 0x005fe20000000010 */
[----:B------:R-:W-:Y:S01]  /*7a00*/  IMAD.MOV.U32 R6, RZ, RZ, -0x1 ;  /* 0xffffffffff067424 */ /* 0x000fe200078e00ff */
[----:B------:R-:W-:Y:S01]  /*7a10*/  LEA.HI.X R3, R8, R3, R0, 0x1, P0 ;  /* 0x0000000308037211 */ /* 0x000fe200000f0c00 */
[----:B------:R0:W-:Y:S01]  /*7a20*/  SYNCS.ARRIVE.TRANS64.A1T0 RZ, [R4+UR22], RZ ;  /* 0x000000ff04ff79a7 */ /* 0x0001e20008100016 */
[----:B------:R-:W-:Y:S01]  /*7a30*/  ISETP.GE.U32.AND P0, PT, R2, UR6, PT ;  /* 0x0000000602007c0c */ /* 0x000fe2000bf06070 */
[----:B------:R-:W-:-:S03]  /*7a40*/  IMAD.MOV.U32 R5, RZ, RZ, -0x1 ;  /* 0xffffffffff057424 */ /* 0x000fc600078e00ff */
[----:B------:R-:W-:Y:S01]  /*7a50*/  ISETP.GE.U32.AND.EX P0, PT, R3, UR7, PT, P0 ;  /* 0x0000000703007c0c */ /* 0x000fe2000bf06100 */
[----:B0-----:R-:W-:-:S12]  /*7a60*/  IMAD.MOV.U32 R4, RZ, RZ, -0x1 ;  /* 0xffffffffff047424 */ /* 0x001fd800078e00ff */
[----:B------:R-:W-:Y:S05]  /*7a70*/  @P0 BRA `(.L_x_166) ;  /* 0x0000000400600947 */ /* 0x000fea0003800000 */
[----:B------:R-:W0:Y:S01]  /*7a80*/  S2R R26, SR_CTAID.X ;  /* 0x00000000001a7919 */ /* 0x000e220000002500 */
[----:B------:R-:W2:Y:S01]  /*7a90*/  LDC.64 R20, c[0x0][0x628] ;  /* 0x00018a00ff147b82 */ /* 0x000ea20000000a00 */
[----:B------:R-:W-:Y:S01]  /*7aa0*/  ULDC UR6, c[0x0][0x150] ;  /* 0x0000540000067ab9 */ /* 0x000fe20000000800 */
[----:B-1--4-:R-:W-:Y:S01]  /*7ab0*/  IMAD.MOV.U32 R18, RZ, RZ, R2 ;  /* 0x000000ffff127224 */ /* 0x012fe200078e0002 */
[----:B------:R-:W1:Y:S01]  /*7ac0*/  S2R R28, SR_CTAID.Y ;  /* 0x00000000001c7919 */ /* 0x000e620000002600 */
[----:B------:R-:W-:-:S04]  /*7ad0*/  IMAD.MOV.U32 R19, RZ, RZ, R3 ;  /* 0x000000ffff137224 */ /* 0x000fc800078e0003 */
[----:B------:R-:W4:Y:S08]  /*7ae0*/  LDC R29, c[0x0][0x144] ;  /* 0x00005100ff1d7b82 */ /* 0x000f300000000800 */
[----:B------:R-:W1:Y:S08]  /*7af0*/  LDC R6, c[0x0][0x630] ;  /* 0x00018c00ff067b82 */ /* 0x000e700000000800 */
[----:B---3--:R-:W3:Y:S01]  /*7b00*/  LDC.64 R24, c[0x0][0x620] ;  /* 0x00018800ff187b82 */ /* 0x008ee20000000a00 */
[----:B--2---:R-:W-:-:S04]  /*7b10*/  ISETP.NE.U32.AND P0, PT, R20, RZ, PT ;  /* 0x000000ff1400720c */ /* 0x004fc80003f05070 */
[----:B------:R-:W-:Y:S02]  /*7b20*/  ISETP.NE.AND.EX P0, PT, R21, RZ, PT, P0 ;  /* 0x000000ff1500720c */ /* 0x000fe40003f05300 */
[----:B0-----:R-:W-:-:S05]  /*7b30*/  I2FP.F32.U32 R4, R26 ;  /* 0x0000001a00047245 */ /* 0x001fca0000201000 */
[----:B------:R-:W-:-:S04]  /*7b40*/  FMUL R4, R4, UR6 ;  /* 0x0000000604047c20 */ /* 0x000fc80008400000 */
[----:B------:R0:W2:Y:S02]  /*7b50*/  F2I.U32.TRUNC.NTZ R27, R4 ;  /* 0x00000004001b7305 */ /* 0x0000a4000020f000 */
[----:B-1--4-:R-:W-:Y:S05]  /*7b60*/  @!P0 BRA `(.L_x_167) ;  /* 0x0000000000288947 */ /* 0x012fea0003800000 */
[----:B------:R-:W1:Y:S02]  /*7b70*/  LDC R5, c[0x0][0x634] ;  /* 0x00018d00ff057b82 */ /* 0x000e640000000800 */
[----:B-1----:R-:W-:-:S05]  /*7b80*/  IADD3 R19, P0, R2, R5, RZ ;  /* 0x0000000502137210 */ /* 0x002fca0007f1e0ff */
[----:B------:R-:W-:-:S04]  /*7b90*/  IMAD.X R23, RZ, RZ, R3, P0 ;  /* 0x000000ffff177224 */ /* 0x000fc800000e0603 */
[----:B0-----:R-:W-:-:S04]  /*7ba0*/  IMAD.WIDE.U32 R4, R23, R20, RZ ;  /* 0x0000001417047225 */ /* 0x001fc800078e00ff */
[----:B------:R-:W-:-:S04]  /*7bb0*/  IMAD.WIDE.U32 R16, P0, R19, R21, R4 ;  /* 0x0000001513107225 */ /* 0x000fc80007800004 */
[----:B------:R-:W-:-:S04]  /*7bc0*/  IMAD.WIDE.U32 R4, R19, R20, RZ ;  /* 0x0000001413047225 */ /* 0x000fc800078e00ff */
[----:B------:R-:W-:Y:S01]  /*7bd0*/  IMAD.X R19, RZ, RZ, RZ, P0 ;  /* 0x000000ffff137224 */ /* 0x000fe200000e06ff */
[----:B------:R-:W-:Y:S01]  /*7be0*/  IADD3 RZ, P0, R5, R16, RZ ;  /* 0x0000001005ff7210 */ /* 0x000fe20007f1e0ff */
[----:B------:R-:W-:-:S04]  /*7bf0*/  IMAD.MOV.U32 R18, RZ, RZ, R17 ;  /* 0x000000ffff127224 */ /* 0x000fc800078e0011 */
[----:B------:R-:W-:-:S08]  /*7c00*/  IMAD.WIDE.U32.X R18, R23, R21, R18, P0 ;  /* 0x0000001517127225 */ /* 0x000fd000000e0412 */
.L_x_167:
[-CC-:B------:R-:W-:Y:S01]  /*7c10*/  SHF.R.U64 R22, R18, R6.reuse, R19.reuse ;  /* 0x0000000612167219 */ /* 0x180fe20000001213 */
[----:B------:R-:W1:Y:S01]  /*7c20*/  LDC.64 R32, c[0x0][0x640] ;  /* 0x00019000ff207b82 */ /* 0x000e620000000a00 */
[----:B0-----:R-:W-:Y:S01]  /*7c30*/  SHF.R.U32.HI R4, RZ, R6, R19 ;  /* 0x00000006ff047219 */ /* 0x001fe20000011613 */
[----:B--2---:R-:W-:Y:S01]  /*7c40*/  IMAD.MOV R27, RZ, RZ, -R27 ;  /* 0x000000ffff1b7224 */ /* 0x004fe200078e0a1b */
[----:B------:R-:W-:Y:S01]  /*7c50*/  IADD3 R17, P0, RZ, -R22, RZ ;  /* 0x80000016ff117210 */ /* 0x000fe20007f1e0ff */
[----:B------:R-:W-:Y:S01]  /*7c60*/  ULDC UR6, c[0x0][0x154] ;  /* 0x0000550000067ab9 */ /* 0x000fe20000000800 */
[----:B------:R-:W-:Y:S02]  /*7c70*/  IMAD.MOV.U32 R19, RZ, RZ, 0x1 ;  /* 0x00000001ff137424 */ /* 0x000fe400078e00ff */
[----:B------:R-:W-:Y:S01]  /*7c80*/  IMAD R27, R29, R27, R26 ;  /* 0x0000001b1d1b7224 */ /* 0x000fe200078e021a */
[----:B------:R-:W0:Y:S01]  /*7c90*/  LDC R16, c[0x0][0x618] ;  /* 0x00018600ff107b82 */ /* 0x000e220000000800 */
[----:B------:R-:W-:-:S04]  /*7ca0*/  IMAD.X R5, RZ, RZ, ~R4, P0 ;  /* 0x000000ffff057224 */ /* 0x000fc800000e0e04 */
[-C--:B---3--:R-:W-:Y:S02]  /*7cb0*/  IMAD R6, R5, R24.reuse, RZ ;  /* 0x0000001805067224 */ /* 0x088fe400078e02ff */
[C---:B------:R-:W-:Y:S01]  /*7cc0*/  IMAD.WIDE.U32 R4, R17.reuse, R24, R2 ;  /* 0x0000001811047225 */ /* 0x040fe200078e0002 */
[----:B------:R-:W2:Y:S03]  /*7cd0*/  LDC R18, c[0x0][0x608] ;  /* 0x00018200ff127b82 */ /* 0x000ea60000000800 */
[----:B------:R-:W-:Y:S01]  /*7ce0*/  IMAD R17, R17, R25, R6 ;  /* 0x0000001911117224 */ /* 0x000fe200078e0206 */
[----:B------:R-:W-:-:S03]  /*7cf0*/  I2FP.F32.U32 R6, R28 ;  /* 0x0000001c00067245 */ /* 0x000fc60000201000 */
[----:B------:R-:W-:Y:S01]  /*7d00*/  IMAD.IADD R5, R5, 0x1, R17 ;  /* 0x0000000105057824 */ /* 0x000fe200078e0211 */
[----:B------:R-:W3:Y:S01]  /*7d10*/  LDC R30, c[0x0][0x658] ;  /* 0x00019600ff1e7b82 */ /* 0x000ee20000000800 */
[----:B-1----:R-:W-:Y:S01]  /*7d20*/  ISETP.NE.U32.AND P0, PT, R32, RZ, PT ;  /* 0x000000ff2000720c */ /* 0x002fe20003f05070 */
[----:B------:R-:W-:-:S03]  /*7d30*/  IMAD.MOV.U32 R17, RZ, RZ, -0x1 ;  /* 0xffffffffff117424 */ /* 0x000fc600078e00ff */
[----:B------:R-:W-:-:S03]  /*7d40*/  ISETP.NE.AND.EX P0, PT, R33, RZ, PT, P0 ;  /* 0x000000ff2100720c */ /* 0x000fc60003f05300 */
[----:B------:R-:W1:Y:S01]  /*7d50*/  LDC R25, c[0x0][0x148] ;  /* 0x00005200ff197b82 */ /* 0x000e620000000800 */
[-CC-:B0-----:R-:W-:Y:S02]  /*7d60*/  SHF.R.U64 R20, R4, R16.reuse, R5.reuse ;  /* 0x0000001004147219 */ /* 0x181fe40000001205 */
[----:B------:R-:W-:Y:S01]  /*7d70*/  SHF.R.U32.HI R5, RZ, R16, R5 ;  /* 0x00000010ff057219 */ /* 0x000fe20000011605 */
[----:B------:R-:W-:-:S04]  /*7d80*/  FMUL R16, R6, UR6 ;  /* 0x0000000606107c20 */ /* 0x000fc80008400000 */
[----:B------:R-:W0:Y:S01]  /*7d90*/  LDC R26, c[0x0][0x600] ;  /* 0x00018000ff1a7b82 */ /* 0x000e220000000800 */
[----:B------:R4:W0:Y:S01]  /*7da0*/  F2I.U32.TRUNC.NTZ R23, R16 ;  /* 0x0000001000177305 */ /* 0x000822000020f000 */
[-CC-:B--2---:R-:W-:Y:S02]  /*7db0*/  SHF.R.U64 R6, R20, R18.reuse, R5.reuse ;  /* 0x0000001214067219 */ /* 0x184fe40000001205 */
[----:B------:R-:W-:-:S04]  /*7dc0*/  SHF.R.U32.HI R5, RZ, R18, R5 ;  /* 0x00000012ff057219 */ /* 0x000fc80000011605 */
[----:B------:R-:W2:Y:S01]  /*7dd0*/  LDC R31, c[0x0][0x648] ;  /* 0x00019200ff1f7b82 */ /* 0x000ea20000000800 */
[-CC-:B---3--:R-:W-:Y:S02]  /*7de0*/  SHF.R.U64 R24, R6, R30.reuse, R5.reuse ;  /* 0x0000001e06187219 */ /* 0x188fe40000001205 */
[-C--:B------:R-:W-:Y:S02]  /*7df0*/  SHF.L.U32 R17, R17, R30.reuse, RZ ;  /* 0x0000001e11117219 */ /* 0x080fe400000006ff */
[-C--:B------:R-:W-:Y:S01]  /*7e00*/  SHF.R.U32.HI R5, RZ, R30.reuse, R5 ;  /* 0x0000001eff057219 */ /* 0x080fe20000011605 */
[----:B------:R-:W-:Y:S01]  /*7e10*/  IMAD.MOV.U32 R4, RZ, RZ, R24 ;  /* 0x000000ffff047224 */ /* 0x000fe200078e0018 */
[----:B------:R-:W-:Y:S01]  /*7e20*/  SHF.L.U32 R30, R19, R30, RZ ;  /* 0x0000001e131e7219 */ /* 0x000fe200000006ff */
[----:B------:R-:W3:Y:S01]  /*7e30*/  LDC R34, c[0x0][0x638] ;  /* 0x00018e00ff227b82 */ /* 0x000ee20000000800 */
[----:B------:R-:W-:-:S07]  /*7e40*/  LOP3.LUT R29, RZ, R17, RZ, 0x33, !PT ;  /* 0x00000011ff1d7212 */ /* 0x000fce00078e33ff */
[----:B------:R-:W0:Y:S01]  /*7e50*/  LDC R35, c[0x0][0x610] ;  /* 0x00018400ff237b82 */ /* 0x000e220000000800 */
        /* <DEDUP_REMOVED lines=11> */
.L_x_168:
[----:B--2---:R-:W-:Y:S01]  /*7f10*/  SHF.R.U64 R4, R4, R31, R5 ;  /* 0x0000001f04047219 */ /* 0x004fe20000001205 */
[----:B0-----:R-:W-:Y:S01]  /*7f20*/  VIADD R19, R26, 0xffffffff ;  /* 0xffffffff1a137836 */ /* 0x001fe20000000000 */
[----:B------:R-:W-:Y:S01]  /*7f30*/  LOP3.LUT R17, R6, R29, RZ, 0xc0, !PT ;  /* 0x0000001d06117212 */ /* 0x000fe200078ec0ff */
[----:B------:R-:W-:Y:S02]  /*7f40*/  IMAD.MOV R23, RZ, RZ, -R23 ;  /* 0x000000ffff177224 */ /* 0x000fe400078e0a17 */
[----:B------:R-:W-:Y:S02]  /*7f50*/  IMAD.MOV R5, RZ, RZ, -R4 ;  /* 0x000000ffff057224 */ /* 0x000fe400078e0a04 */
[----:B------:R-:W-:Y:S01]  /*7f60*/  IMAD R6, R30, R4, R17 ;  /* 0x000000041e067224 */ /* 0x000fe200078e0211 */
[----:B------:R-:W-:Y:S01]  /*7f70*/  LOP3.LUT R17, R20, R19, RZ, 0xc0, !PT ;  /* 0x0000001314117212 */ /* 0x000fe200078ec0ff */
[----:B-1----:R-:W-:Y:S02]  /*7f80*/  @P2 IMAD R27, R25, R23, R28 ;  /* 0x00000017191b2224 */ /* 0x002fe400078e021c */
[----:B---3--:R-:W-:-:S02]  /*7f90*/  IMAD R4, R5, R34, R24 ;  /* 0x0000002205047224 */ /* 0x008fc400078e0218 */
[----:B------:R-:W-:Y:S02]  /*7fa0*/  IMAD R6, R6, R35, R27 ;  /* 0x0000002306067224 */ /* 0x000fe400078e021b */
[----:B------:R-:W-:Y:S02]  /*7fb0*/  IMAD R17, R4, R26, R17 ;  /* 0x0000001a04117224 */ /* 0x000fe400078e0211 */
[----:B------:R-:W-:Y:S02]  /*7fc0*/  IMAD.MOV.U32 R16, RZ, RZ, 0x1 ;  /* 0x00000001ff107424 */ /* 0x000fe400078e00ff */
[----:B------:R-:W-:Y:S01]  /*7fd0*/  IMAD.MOV.U32 R4, RZ, RZ, R22 ;  /* 0x000000ffff047224 */ /* 0x000fe200078e0016 */
[----:B------:R-:W-:Y:S02]  /*7fe0*/  SEL R5, R17, R6, !P2 ;  /* 0x0000000611057207 */ /* 0x000fe40005000000 */
[----:B------:R-:W-:-:S07]  /*7ff0*/  SEL R6, R6, R17, !P2 ;  /* 0x0000001106067207 */ /* 0x000fce0005000000 */
.L_x_166:
[----:B------:R-:W-:Y:S02]  /*8000*/  LOP3.LUT P0, RZ, R16, 0xff, RZ, 0xc0, !PT ;  /* 0x000000ff10ff7812 */ /* 0x000fe4000780c0ff */
[----:B------:R-:W-:-:S11]  /*8010*/  LOP3.LUT R148, R148, 0x1, RZ, 0x3c, !PT ;  /* 0x0000000194947812 */ /* 0x000fd600078e3cff */
[----:B------:R-:W-:Y:S05]  /*8020*/  @P0 BRA `(.L_x_169) ;  /* 0xffffff9000f40947 */ /* 0x000fea000383ffff */
[----:B------:R-:W-:Y:S05]  /*8030*/  EXIT ;  /* 0x000000000000794d */ /* 0x000fea0003800000 */
.L_x_13:
[----:B------:R-:W-:-:S08]  /*8040*/  ISETP.NE.AND P0, PT, R20, RZ, PT ;  /* 0x000000ff1400720c */ /* 0x000fd00003f05270 */
[----:B-----5:R-:W0:-:S00]  /*8050*/  USETMAXREG.DEALLOC.CTAPOOL 0x28 ;  /* 0x00000028000079c8 */ /* 0x020e0000080e0500 */
[----:B------:R-:W-:Y:S05]  /*8060*/  @P0 EXIT ;  /* 0x000000000000094d */ /* 0x000fea0003800000 */
[----:B0-----:R-:W-:Y:S01]  /*8070*/  LOP3.LUT P0, RZ, R16, 0xff, RZ, 0xc0, !PT ;  /* 0x000000ff10ff7812 */ /* 0x001fe2000780c0ff */
[----:B------:R-:W-:Y:S02]  /*8080*/  IMAD.MOV.U32 R12, RZ, RZ, 0x1 ;  /* 0x00000001ff0c7424 */ /* 0x000fe400078e00ff */
[----:B------:R-:W-:-:S10]  /*8090*/  IMAD.MOV.U32 R15, RZ, RZ, RZ ;  /* 0x000000ffff0f7224 */ /* 0x000fd400078e00ff */
[----:B------:R-:W-:Y:S05]  /*80a0*/  @!P0 BRA `(.L_x_170) ;  /* 0x0000000c00088947 */ /* 0x000fea0003800000 */
[----:B------:R-:W-:Y:S01]  /*80b0*/  LOP3.LUT P0, RZ, R13, 0x1f, RZ, 0xc0, !PT ;  /* 0x0000001f0dff7812 */ /* 0x000fe2000780c0ff */
[----:B------:R-:W-:Y:S01]  /*80c0*/  ULDC UR5, c[0x0][0x658] ;  /* 0x0001960000057ab9 */ /* 0x000fe20000000800 */
[----:B------:R-:W-:Y:S01]  /*80d0*/  UMOV UR6, 0xffffffff ;  /* 0xffffffff00067882 */ /* 0x000fe20000000000 */
[----:B------:R-:W-:Y:S01]  /*80e0*/  BSSY B0, `(.L_x_170) ;  /* 0x00000be000007945 */ /* 0x000fe20003800000 */
[----:B------:R-:W-:Y:S01]  /*80f0*/  USHF.L.U32 UR6, UR6, UR5, URZ ;  /* 0x0000000506067299 */ /* 0x000fe2000800063f */
[C---:B------:R-:W-:Y:S01]  /*8100*/  ISETP.NE.AND P3, PT, R11.reuse, RZ, PT ;  /* 0x000000ff0b00720c */ /* 0x040fe20003f65270 */
[----:B------:R-:W-:Y:S01]  /*8110*/  IMAD.MOV.U32 R14, RZ, RZ, 0x1 ;  /* 0x00000001ff0e7424 */ /* 0x000fe200078e00ff */
[----:B------:R-:W-:Y:S01]  /*8120*/  ISETP.NE.OR P0, PT, R11, RZ, !P0 ;  /* 0x000000ff0b00720c */ /* 0x000fe20004705670 */
[----:B------:R-:W-:Y:S01]  /*8130*/  IMAD.MOV.U32 R12, RZ, RZ, 0x1 ;  /* 0x00000001ff0c7424 */ /* 0x000fe200078e00ff */
[----:B------:R-:W-:Y:S01]  /*8140*/  LOP3.LUT R13, R7, 0x2, RZ, 0xfc, !PT ;  /* 0x00000002070d7812 */ /* 0x000fe200078efcff */
[----:B------:R-:W-:Y:S01]  /*8150*/  IMAD.MOV.U32 R15, RZ, RZ, RZ ;  /* 0x000000ffff0f7224 */ /* 0x000fe200078e00ff */
[----:B------:R-:W-:Y:S01]  /*8160*/  ULDC UR4, c[0x0][0x600] ;  /* 0x0001800000047ab9 */ /* 0x000fe20000000800 */
[----:B------:R-:W-:Y:S01]  /*8170*/  UMOV UR7, 0x1 ;  /* 0x0000000100077882 */ /* 0x000fe20000000000 */
[----:B------:R-:W-:-:S02]  /*8180*/  UIADD3 UR22, UR13, 0x1, URZ ;  /* 0x000000010d167890 */ /* 0x000fc4000fffe03f */
[----:B------:R-:W-:Y:S02]  /*8190*/  UIADD3 UR16, UR4, -0x1, URZ ;  /* 0xffffffff04107890 */ /* 0x000fe4000fffe03f */
[----:B------:R-:W-:Y:S02]  /*81a0*/  USHF.L.U32 UR18, UR7, UR5, URZ ;  /* 0x0000000507127299 */ /* 0x000fe4000800063f */
[----:B------:R-:W-:Y:S01]  /*81b0*/  ULOP3.LUT UR17, URZ, UR6, URZ, 0x33, !UPT ;  /* 0x000000063f117292 */ /* 0x000fe2000f8e333f */
[----:B------:R-:W-:-:S11]  /*81c0*/  ULDC.64 UR20, c[0x0][0x198] ;  /* 0x0000660000147ab9 */ /* 0x000fd60000000a00 */
.L_x_182:
[----:B------:R-:W-:-:S03]  /*81d0*/  UMOV UR4, 0xffffffff ;  /* 0xffffffff00047882 */ /* 0x000fc60000000000 */
[----:B------:R-:W-:Y:S05]  /*81e0*/  BRA.DIV UR4, `(.L_x_171) ;  /* 0x0000000e04fc7947 */ /* 0x000fea000b800000 */
[----:B------:R-:W-:-:S13]  /*81f0*/  ELECT P1, URZ, PT ;  /* 0x00000000003f782f */ /* 0x000fda0003820000 */
.L_x_196:
[----:B------:R-:W0:Y:S01]  /*8200*/  LDC R10, c[0x0][0x28c] ;  /* 0x0000a300ff0a7b82 */ /* 0x000e220000000800 */
[----:B------:R-:W-:Y:S01]  /*8210*/  BSSY B1, `(.L_x_172) ;  /* 0x0000037000017945 */ /* 0x000fe20003800000 */
[----:B0-----:R-:W-:-:S13]  /*8220*/  ISETP.LT.OR P1, PT, R10, 0x1, !P1 ;  /* 0x000000010a00780c */ /* 0x001fda0004f21670 */
[----:B------:R-:W-:Y:S05]  /*8230*/  @P1 BRA `(.L_x_173) ;  /* 0x0000000000d01947 */ /* 0x000fea0003800000 */
[----:B------:R-:W-:Y:S02]  /*8240*/  IMAD.SHL.U32 R16, R5, 0x80, RZ ;  /* 0x0000008005107824 */ /* 0x000fe400078e00ff */
[----:B------:R-:W-:Y:S02]  /*8250*/  IMAD.SHL.U32 R17, R6, 0x40, RZ ;  /* 0x0000004006117824 */ /* 0x000fe400078e00ff */
[----:B------:R-:W-:Y:S02]  /*8260*/  IMAD.MOV.U32 R18, RZ, RZ, RZ ;  /* 0x000000ffff127224 */ /* 0x000fe400078e00ff */
[----:B------:R-:W-:Y:S02]  /*8270*/  IMAD.U32 R20, RZ, RZ, UR22 ;  /* 0x00000016ff147e24 */ /* 0x000fe4000f8e00ff */
[----:B------:R-:W-:Y:S02]  /*8280*/  IMAD.MOV.U32 R5, RZ, RZ, R12 ;  /* 0x000000ffff057224 */ /* 0x000fe400078e000c */
[----:B------:R-:W-:-:S07]  /*8290*/  IMAD.MOV.U32 R6, RZ, RZ, R15 ;  /* 0x000000ffff067224 */ /* 0x000fce00078e000f */
.L_x_177:
[----:B------:R-:W0:Y:S01]  /*82a0*/  S2R R11, SR_CgaCtaId ;  /* 0x00000000000b7919 */ /* 0x000e220000008800 */
[----:B------:R-:W-:-:S04]  /*82b0*/  MOV R10, 0x400 ;  /* 0x00000400000a7802 */ /* 0x000fc80000000f00 */
[----:B0-----:R-:W-:Y:S02]  /*82c0*/  LEA R21, R11, R10, 0x18 ;  /* 0x0000000a0b157211 */ /* 0x001fe400078ec0ff */
[----:B------:R-:W-:Y:S01]  /*82d0*/  SHF.L.U32 R10, R5, 0x1f, RZ ;  /* 0x0000001f050a7819 */ /* 0x000fe200000006ff */
[----:B------:R-:W0:Y:S02]  /*82e0*/  @!P3 LDC R11, c[0x0][0x500] ;  /* 0x00014000ff0bbb82 */ /* 0x000e240000000800 */
[----:B------:R-:W-:-:S04]  /*82f0*/  IMAD R19, R6, 0x8, R21 ;  /* 0x0000000806137824 */ /* 0x000fc800078e0215 */
[----:B------:R-:W1:Y:S02]  /*8300*/  SYNCS.PHASECHK.TRANS64.TRYWAIT P1, [R19+URZ+0x28], R10 ;  /* 0x0000280a130075a7 */ /* 0x000e64000802017f */
[----:B-1----:R-:W-:Y:S05]  /*8310*/  @!P1 BRA `(.L_x_174) ;  /* 0x0000000c00d09947 */ /* 0x002fea0003800000 */
.L_x_197:
[----:B-1----:R-:W-:Y:S01]  /*8320*/  PRMT R10, R13, 0x9910, RZ ;  /* 0x000099100d0a7816 */ /* 0x002fe200000000ff */
[----:B0-----:R0:W-:Y:S03]  /*8330*/  @!P3 SYNCS.ARRIVE.TRANS64 RZ, [R19+URZ], R11 ;  /* 0x0000000b13ffb9a7 */ /* 0x0011e6000800003f */
[----:B------:R-:W-:-:S13]  /*8340*/  ISETP.NE.AND P1, PT, R10, 0x2, PT ;  /* 0x000000020a00780c */ /* 0x000fda0003f25270 */
[----:B0-----:R-:W-:Y:S05]  /*8350*/  @P1 BRA `(.L_x_175) ;  /* 0x0000000000041947 */ /* 0x001fea0003800000 */
[----:B------:R-:W-:Y:S01]  /*8360*/  BPT.TRAP 0x1 ;  /* 0x000000040000795c */ /* 0x000fe20000300000 */
.L_x_175:
[----:B------:R-:W-:Y:S05]  /*8370*/  @P0 BRA `(.L_x_176) ;  /* 0x0000000000040947 */ /* 0x000fea0003800000 */
[----:B------:R-:W-:Y:S01]  /*8380*/  BPT.TRAP 0x1 ;  /* 0x000000040000795c */ /* 0x000fe20000300000 */
.L_x_176:
[C-C-:B------:R-:W-:Y:S01]  /*8390*/  IMAD R10, R6.reuse, 0x2000, R21.reuse ;  /* 0x00002000060a7824 */ /* 0x140fe200078e0215 */
[----:B------:R-:W-:Y:S01]  /*83a0*/  R2UR UR9, R19 ;  /* 0x00000000130972ca */ /* 0x000fe200000e0000 */
[----:B------:R-:W-:Y:S01]  /*83b0*/  IMAD R21, R6, 0x4000, R21 ;  /* 0x0000400006157824 */ /* 0x000fe200078e0215 */
[----:B------:R-:W-:Y:S01]  /*83c0*/  UIADD3 UR4, UP0, UR20, 0xf0, URZ ;  /* 0x000000f014047890 */ /* 0x000fe2000ff1e03f */
[----:B------:R-:W-:Y:S01]  /*83d0*/  VIADD R20, R20, 0xffffffff ;  /* 0xffffffff14147836 */ /* 0x000fe20000000000 */
[----:B------:R-:W-:Y:S01]  /*83e0*/  R2UR UR5, R10 ;  /* 0x000000000a0572ca */ /* 0x000fe200000e0000 */
[----:B------:R-:W-:Y:S01]  /*83f0*/  UIADD3 UR24, UP1, UR20, 0x1f0, URZ ;  /* 0x000001f014187890 */ /* 0x000fe2000ff3e03f */
[----:B------:R-:W-:Y:S01]  /*8400*/  R2UR UR8, R21 ;  /* 0x00000000150872ca */ /* 0x000fe200000e0000 */
[----:B------:R-:W-:Y:S01]  /*8410*/  VIADD R6, R6, 0x1 ;  /* 0x0000000106067836 */ /* 0x000fe20000000000 */
[----:B------:R-:W-:Y:S01]  /*8420*/  R2UR UR11, R17 ;  /* 0x00000000110b72ca */ /* 0x000fe200000e0000 */
[----:B------:R-:W-:Y:S01]  /*8430*/  UIADD3.X UR25, URZ, UR21, URZ, UP1, !UPT ;  /* 0x000000153f197290 */ /* 0x000fe20008ffe43f */
[----:B------:R-:W-:Y:S01]  /*8440*/  R2UR UR10, R18 ;  /* 0x00000000120a72ca */ /* 0x000fe200000e0000 */
[----:B------:R-:W-:Y:S01]  /*8450*/  UMOV UR6, 0x0 ;  /* 0x0000000000067882 */ /* 0x000fe20000000000 */
[----:B------:R-:W-:Y:S01]  /*8460*/  R2UR UR12, R4 ;  /* 0x00000000040c72ca */ /* 0x000fe200000e0000 */
[----:B------:R-:W-:Y:S01]  /*8470*/  UMOV UR7, 0x10000000 ;  /* 0x1000000000077882 */ /* 0x000fe20000000000 */
[----:B------:R-:W-:Y:S01]  /*8480*/  R2UR UR19, R16 ;  /* 0x00000000101372ca */ /* 0x000fe200000e0000 */
[----:B------:R-:W-:Y:S01]  /*8490*/  VIADD R18, R18, 0x80 ;  /* 0x0000008012127836 */ /* 0x000fe20000000000 */
[----:B------:R-:W-:Y:S01]  /*84a0*/  ISETP.GT.AND P4, PT, R20, 0x1, PT ;  /* 0x000000011400780c */ /* 0x000fe20003f84270 */
[----:B------:R-:W-:Y:S01]  /*84b0*/  UIADD3 UR14, UR5, 0x180, URZ ;  /* 0x00000180050e7890 */ /* 0x000fe2000fffe03f */
[----:B------:R-:W-:Y:S01]  /*84c0*/  ISETP.NE.AND P1, PT, R6, 0x5, PT ;  /* 0x000000050600780c */ /* 0x000fe20003f25270 */
[----:B------:R-:W-:-:S02]  /*84d0*/  UIADD3.X UR5, URZ, UR21, URZ, UP0, !UPT ;  /* 0x000000153f057290 */ /* 0x000fc400087fe43f */
[----:B------:R-:W-:Y:S01]  /*84e0*/  UIADD3 UR15, UR8, 0xa180, URZ ;  /* 0x0000a180080f7890 */ /* 0x000fe2000fffe03f */
[----:B------:R-:W-:Y:S02]  /*84f0*/  SEL R10, RZ, 0x1, P1 ;  /* 0x00000001ff0a7807 */ /* 0x000fe40000800000 */
[----:B------:R-:W-:Y:S01]  /*8500*/  UMOV UR8, UR14 ;  /* 0x0000000e00087c82 */ /* 0x000fe20008000000 */
[----:B------:R-:W-:Y:S02]  /*8510*/  SEL R6, R6, RZ, P1 ;  /* 0x000000ff06067207 */ /* 0x000fe40000800000 */
[----:B------:R-:W-:Y:S01]  /*8520*/  LOP3.LUT R5, R5, R10, RZ, 0x3c, !PT ;  /* 0x0000000a05057212 */ /* 0x000fe200078e3cff */
[----:B------:R0:W-:Y:S02]  /*8530*/  UTMALDG.3D [UR8], [UR4], desc[UR6] ;  /* 0x00000608040075b4 */ /* 0x0001e40008011000 */
[----:B0-----:R-:W-:Y:S01]  /*8540*/  UMOV UR8, UR15 ;  /* 0x0000000f00087c82 */ /* 0x001fe20008000000 */
[----:B------:R-:W-:-:S02]  /*8550*/  UMOV UR11, UR19 ;  /* 0x00000013000b7c82 */ /* 0x000fc40008000000 */
[----:B------:R0:W-:Y:S02]  /*8560*/  UTMALDG.3D [UR8], [UR24], desc[UR6] ;  /* 0x00000608180075b4 */ /* 0x0001e40008011000 */
[----:B0-----:R-:W-:Y:S05]  /*8570*/  @P4 BRA `(.L_x_177) ;  /* 0xfffffffc00484947 */ /* 0x001fea000383ffff */
.L_x_173:
[----:B------:R-:W-:Y:S05]  /*8580*/  BSYNC B1 ;  /* 0x0000000000017941 */ /* 0x000fea0003800000 */
.L_x_172:
[----:B------:R-:W-:Y:S01]  /*8590*/  LOP3.LUT P5, RZ, R14, 0xff, RZ, 0xc0, !PT ;  /* 0x000000ff0eff7812 */ /* 0x000fe200078ac0ff */
[----:B------:R-:W-:Y:S01]  /*85a0*/  VIADD R6, R15, UR13 ;  /* 0x0000000d0f067c36 */ /* 0x000fe20008000000 */
[----:B------:R-:W-:Y:S01]  /*85b0*/  ULDC.64 UR4, c[0x0][0x650] ;  /* 0x0001940000047ab9 */ /* 0x000fe20000000a00 */
[----:B------:R-:W-:Y:S01]  /*85c0*/  IMAD.U32 R11, RZ, RZ, UR13 ;  /* 0x0000000dff0b7e24 */ /* 0x000fe2000f8e00ff */
[----:B------:R-:W-:Y:S01]  /*85d0*/  UISETP.GE.U32.AND UP0, UPT, UR13, 0x5, UPT ;  /* 0x000000050d00788c */ /* 0x000fe2000bf06070 */
[----:B------:R-:W-:Y:S01]  /*85e0*/  BSSY B1, `(.L_x_178) ;  /* 0x000006b000017945 */ /* 0x000fe20003800000 */
[----:B------:R-:W-:Y:S02]  /*85f0*/  ISETP.GT.U32.AND P1, PT, R6, 0x4, PT ;  /* 0x000000040600780c */ /* 0x000fe40003f24070 */
[----:B------:R-:W-:Y:S02]  /*8600*/  PRMT R14, RZ, 0x7610, R14 ;  /* 0x00007610ff0e7816 */ /* 0x000fe4000000000e */
[----:B------:R-:W-:-:S02]  /*8610*/  ISETP.LT.U32.AND P1, PT, R11, 0x5, P1 ;  /* 0x000000050b00780c */ /* 0x000fc40000f21070 */
[----:B------:R-:W-:Y:S01]  /*8620*/  PLOP3.LUT P4, PT, PT, PT, UP0, 0x80, 0x0 ;  /* 0x000000000000781c */ /* 0x000fe20003f8f008 */
[----:B------:R-:W0:Y:S01]  /*8630*/  @P5 S2R R5, SR_CgaCtaId ;  /* 0x0000000000055919 */ /* 0x000e220000008800 */
[----:B------:R-:W-:-:S04]  /*8640*/  @P5 MOV R4, 0x400 ;  /* 0x0000040000045802 */ /* 0x000fc80000000f00 */
[----:B0-----:R-:W-:Y:S01]  /*8650*/  @P5 LEA R10, R5, R4, 0x18 ;  /* 0x00000004050a5211 */ /* 0x001fe200078ec0ff */
[----:B------:R-:W-:-:S03]  /*8660*/  IMAD.WIDE.U32 R4, R6, -0x33333333, RZ ;  /* 0xcccccccd06047825 */ /* 0x000fc600078e00ff */
[----:B------:R0:W-:Y:S01]  /*8670*/  @P5 SYNCS.ARRIVE.TRANS64.A1T0 RZ, [R10+URZ+0x88], RZ ;  /* 0x000088ff0aff59a7 */ /* 0x0001e2000810003f */
[----:B------:R-:W-:Y:S01]  /*8680*/  IADD3 R2, P5, R2, R8, RZ ;  /* 0x0000000802027210 */ /* 0x000fe20007fbe0ff */
[----:B------:R-:W-:Y:S01]  /*8690*/  IMAD.MOV.U32 R4, RZ, RZ, -0x1 ;  /* 0xffffffffff047424 */ /* 0x000fe200078e00ff */
[----:B------:R-:W-:Y:S02]  /*86a0*/  SHF.R.U32.HI R11, RZ, 0x2, R5 ;  /* 0x00000002ff0b7819 */ /* 0x000fe40000011605 */
[----:B------:R-:W-:Y:S01]  /*86b0*/  SEL R5, RZ, 0x1, !P1 ;  /* 0x00000001ff057807 */ /* 0x000fe20004800000 */
[----:B------:R-:W-:Y:S01]  /*86c0*/  IMAD.X R3, R3, 0x1, R0, P5 ;  /* 0x0000000103037824 */ /* 0x000fe200028e0600 */
[----:B------:R-:W-:Y:S01]  /*86d0*/  ISETP.GE.U32.AND P1, PT, R2, UR4, PT ;  /* 0x0000000402007c0c */ /* 0x000fe2000bf26070 */
[----:B------:R-:W-:Y:S01]  /*86e0*/  IMAD R15, R11, -0x5, R6 ;  /* 0xfffffffb0b0f7824 */ /* 0x000fe200078e0206 */
[----:B------:R-:W-:Y:S01]  /*86f0*/  LOP3.LUT R12, R12, R5, RZ, 0x3c, !PT ;  /* 0x000000050c0c7212 */ /* 0x000fe200078e3cff */
[----:B------:R-:W-:Y:S01]  /*8700*/  IMAD.MOV.U32 R6, RZ, RZ, -0x1 ;  /* 0xffffffffff067424 */ /* 0x000fe200078e00ff */
[----:B------:R-:W-:Y:S01]  /*8710*/  ISETP.GE.U32.AND.EX P1, PT, R3, UR5, PT, P1 ;  /* 0x0000000503007c0c */ /* 0x000fe2000bf26110 */
[----:B------:R-:W-:Y:S01]  /*8720*/  IMAD.MOV.U32 R5, RZ, RZ, -0x1 ;  /* 0xffffffffff057424 */ /* 0x000fe200078e00ff */
[----:B------:R-:W-:-:S02]  /*8730*/  @P4 LOP3.LUT R12, R12, 0x1, R11, 0x78, !PT ;  /* 0x000000010c0c4812 */ /* 0x000fc400078e780b */
[----:B0-----:R-:W-:-:S09]  /*8740*/  PRMT R10, RZ, 0x7610, R10 ;  /* 0x00007610ff0a7816 */ /* 0x001fd2000000000a */
[----:B------:R-:W-:Y:S05]  /*8750*/  @P1 BRA `(.L_x_179) ;  /* 0x00000004004c1947 */ /* 0x000fea0003800000 */
[----:B------:R-:W0:Y:S01]  /*8760*/  S2R R17, SR_CTAID.X ;  /* 0x0000000000117919 */ /* 0x000e220000002500 */
[----:B------:R-:W-:Y:S01]  /*8770*/  ULDC.64 UR4, c[0x0][0x628] ;  /* 0x00018a0000047ab9 */ /* 0x000fe20000000a00 */
[----:B------:R-:W1:Y:S01]  /*8780*/  LDC R18, c[0x0][0x144] ;  /* 0x00005100ff127b82 */ /* 0x000e620000000800 */
[----:B------:R-:W-:Y:S01]  /*8790*/  ISETP.NE.U32.AND P1, PT, RZ, UR4, PT ;  /* 0x00000004ff007c0c */ /* 0x000fe2000bf25070 */
[----:B------:R-:W2:Y:S01]  /*87a0*/  S2R R6, SR_CTAID.Y ;  /* 0x0000000000067919 */ /* 0x000ea20000002600 */
[----:B------:R-:W-:Y:S01]  /*87b0*/  ULDC UR6, c[0x0][0x150] ;  /* 0x0000540000067ab9 */ /* 0x000fe20000000800 */
[----:B------:R-:W-:Y:S01]  /*87c0*/  ULDC UR7, c[0x0][0x630] ;  /* 0x00018c0000077ab9 */ /* 0x000fe20000000800 */
[----:B------:R-:W-:Y:S01]  /*87d0*/  ISETP.NE.AND.EX P1, PT, RZ, UR5, PT, P1 ;  /* 0x00000005ff007c0c */ /* 0x000fe2000bf25310 */
[----:B------:R-:W-:Y:S01]  /*87e0*/  IMAD.MOV.U32 R4, RZ, RZ, R2 ;  /* 0x000000ffff047224 */ /* 0x000fe200078e0002 */
[----:B0-----:R-:W-:-:S05]  /*87f0*/  I2FP.F32.U32 R5, R17 ;  /* 0x0000001100057245 */ /* 0x001fca0000201000 */
[----:B------:R-:W-:Y:S01]  /*8800*/  FMUL R20, R5, UR6 ;  /* 0x0000000605147c20 */ /* 0x000fe20008400000 */
[----:B------:R-:W-:-:S05]  /*8810*/  IMAD.MOV.U32 R5, RZ, RZ, R3 ;  /* 0x000000ffff057224 */ /* 0x000fca00078e0003 */
[----:B--2---:R-:W-:Y:S05]  /*8820*/  @!P1 BRA `(.L_x_180) ;  /* 0x0000000000289947 */ /* 0x004fea0003800000 */
[----:B------:R-:W-:Y:S02]  /*8830*/  ULDC UR6, c[0x0][0x634] ;  /* 0x00018d0000067ab9 */ /* 0x000fe40000000800 */
[----:B------:R-:W-:-:S05]  /*8840*/  IADD3 R5, P1, R2, UR6, RZ ;  /* 0x0000000602057c10 */ /* 0x000fca000ff3e0ff */
[----:B------:R-:W-:-:S04]  /*8850*/  IMAD.X R19, RZ, RZ, R3, P1 ;  /* 0x000000ffff137224 */ /* 0x000fc800008e0603 */
[----:B------:R-:W-:-:S04]  /*8860*/  IMAD.WIDE.U32 R10, R19, UR4, RZ ;  /* 0x00000004130a7c25 */ /* 0x000fc8000f8e00ff */
[----:B------:R-:W-:-:S04]  /*8870*/  IMAD.WIDE.U32 R10, P1, R5, UR5, R10 ;  /* 0x00000005050a7c25 */ /* 0x000fc8000f82000a */
[----:B------:R-:W-:-:S04]  /*8880*/  IMAD.WIDE.U32 R4, R5, UR4, RZ ;  /* 0x0000000405047c25 */ /* 0x000fc8000f8e00ff */
[----:B------:R-:W-:Y:S01]  /*8890*/  IMAD.MOV.U32 R4, RZ, RZ, R11 ;  /* 0x000000ffff047224 */ /* 0x000fe200078e000b */
[----:B------:R-:W-:Y:S01]  /*88a0*/  IADD3 RZ, P4, R5, R10, RZ ;  /* 0x0000000a05ff7210 */ /* 0x000fe20007f9e0ff */
[----:B------:R-:W-:-:S04]  /*88b0*/  IMAD.X R5, RZ, RZ, RZ, P1 ;  /* 0x000000ffff057224 */ /* 0x000fc800008e06ff */
[----:B------:R-:W-:-:S08]  /*88c0*/  IMAD.WIDE.U32.X R4, R19, UR5, R4, P4 ;  /* 0x0000000513047c25 */ /* 0x000fd0000a0e0404 */
.L_x_180:
[--C-:B------:R-:W-:Y:S01]  /*88d0*/  SHF.R.U64 R16, R4, UR7, R5.reuse ;  /* 0x0000000704107c19 */ /* 0x100fe20008001205 */
[----:B------:R-:W0:Y:S01]  /*88e0*/  F2I.U32.TRUNC.NTZ R20, R20 ;  /* 0x0000001400147305 */ /* 0x000e22000020f000 */
[----:B------:R-:W-:Y:S01]  /*88f0*/  SHF.R.U32.HI R4, RZ, UR7, R5 ;  /* 0x00000007ff047c19 */ /* 0x000fe20008011605 */
[----:B------:R-:W-:Y:S01]  /*8900*/  ULDC.64 UR4, c[0x0][0x620] ;  /* 0x0001880000047ab9 */ /* 0x000fe20000000a00 */
[----:B------:R-:W-:Y:S01]  /*8910*/  IADD3 R11, P1, RZ, -R16, RZ ;  /* 0x80000010ff0b7210 */ /* 0x000fe20007f3e0ff */
[----:B------:R-:W-:Y:S01]  /*8920*/  ULDC.64 UR6, c[0x0][0x640] ;  /* 0x0001900000067ab9 */ /* 0x000fe20000000a00 */
[----:B------:R-:W2:Y:S03]  /*8930*/  LDC R21, c[0x0][0x148] ;  /* 0x00005200ff157b82 */ /* 0x000ea60000000800 */
[----:B------:R-:W-:Y:S01]  /*8940*/  IMAD.X R4, RZ, RZ, ~R4, P1 ;  /* 0x000000ffff047224 */ /* 0x000fe200008e0e04 */
[----:B------:R-:W-:-:S03]  /*8950*/  ISETP.NE.U32.AND P1, PT, RZ, UR6, PT ;  /* 0x00000006ff007c0c */ /* 0x000fc6000bf25070 */
[----:B------:R-:W-:Y:S01]  /*8960*/  IMAD R10, R4, UR4, RZ ;  /* 0x00000004040a7c24 */ /* 0x000fe2000f8e02ff */
[----:B------:R-:W-:Y:S01]  /*8970*/  ISETP.NE.AND.EX P1, PT, RZ, UR7, PT, P1 ;  /* 0x00000007ff007c0c */ /* 0x000fe2000bf25310 */
[----:B------:R-:W-:Y:S01]  /*8980*/  IMAD.WIDE.U32 R4, R11, UR4, R2 ;  /* 0x000000040b047c25 */ /* 0x000fe2000f8e0002 */
[----:B------:R-:W-:-:S03]  /*8990*/  ULDC UR4, c[0x0][0x618] ;  /* 0x0001860000047ab9 */ /* 0x000fc60000000800 */
[----:B------:R-:W-:Y:S01]  /*89a0*/  IMAD R11, R11, UR5, R10 ;  /* 0x000000050b0b7c24 */ /* 0x000fe2000f8e020a */
[----:B------:R-:W-:Y:S01]  /*89b0*/  ULDC UR5, c[0x0][0x154] ;  /* 0x0000550000057ab9 */ /* 0x000fe20000000800 */
[----:B0-----:R-:W-:Y:S02]  /*89c0*/  IMAD.MOV R10, RZ, RZ, -R20 ;  /* 0x000000ffff0a7224 */ /* 0x001fe400078e0a14 */
[----:B------:R-:W-:Y:S02]  /*89d0*/  IMAD.IADD R5, R5, 0x1, R11 ;  /* 0x0000000105057824 */ /* 0x000fe400078e020b */
[----:B-1----:R-:W-:Y:S01]  /*89e0*/  IMAD R17, R18, R10, R17 ;  /* 0x0000000a12117224 */ /* 0x002fe200078e0211 */
[----:B------:R-:W-:Y:S02]  /*89f0*/  I2FP.F32.U32 R10, R6 ;  /* 0x00000006000a7245 */ /* 0x000fe40000201000 */
[--C-:B------:R-:W-:Y:S02]  /*8a00*/  SHF.R.U64 R18, R4, UR4, R5.reuse ;  /* 0x0000000404127c19 */ /* 0x100fe40008001205 */
[----:B------:R-:W-:Y:S01]  /*8a10*/  SHF.R.U32.HI R5, RZ, UR4, R5 ;  /* 0x00000004ff057c19 */ /* 0x000fe20008011605 */
[----:B------:R-:W-:Y:S01]  /*8a20*/  FMUL R10, R10, UR5 ;  /* 0x000000050a0a7c20 */ /* 0x000fe20008400000 */
[----:B------:R-:W-:-:S02]  /*8a30*/  ULDC UR4, c[0x0][0x608] ;  /* 0x0001820000047ab9 */ /* 0x000fc40000000800 */
[--C-:B------:R-:W-:Y:S01]  /*8a40*/  SHF.R.U64 R20, R18, UR4, R5.reuse ;  /* 0x0000000412147c19 */ /* 0x100fe20008001205 */
[----:B------:R0:W1:Y:S01]  /*8a50*/  F2I.U32.TRUNC.NTZ R22, R10 ;  /* 0x0000000a00167305 */ /* 0x000062000020f000 */
[----:B------:R-:W-:Y:S01]  /*8a60*/  SHF.R.U32.HI R5, RZ, UR4, R5 ;  /* 0x00000004ff057c19 */ /* 0x000fe20008011605 */
[----:B------:R-:W-:-:S03]  /*8a70*/  ULDC UR4, c[0x0][0x658] ;  /* 0x0001960000047ab9 */ /* 0x000fc60000000800 */
[--C-:B------:R-:W-:Y:S02]  /*8a80*/  SHF.R.U64 R19, R20, UR4, R5.reuse ;  /* 0x0000000414137c19 */ /* 0x100fe40008001205 */
[----:B------:R-:W-:-:S03]  /*8a90*/  SHF.R.U32.HI R23, RZ, UR4, R5 ;  /* 0x00000004ff177c19 */ /* 0x000fc60008011605 */
[----:B------:R-:W-:Y:S02]  /*8aa0*/  IMAD.MOV.U32 R4, RZ, RZ, R19 ;  /* 0x000000ffff047224 */ /* 0x000fe400078e0013 */
[----:B------:R-:W-:Y:S01]  /*8ab0*/  IMAD.MOV.U32 R5, RZ, RZ, R23 ;  /* 0x000000ffff057224 */ /* 0x000fe200078e0017 */
[----:B0-----:R-:W-:Y:S06]  /*8ac0*/  @!P1 BRA `(.L_x_181) ;  /* 0x0000000000289947 */ /* 0x001fec0003800000 */
        /* <DEDUP_REMOVED lines=10> */
.L_x_181:
[----:B------:R-:W-:Y:S01]  /*8b70*/  ULDC UR4, c[0x0][0x648] ;  /* 0x0001920000047ab9 */ /* 0x000fe20000000800 */
[----:B-1----:R-:W-:Y:S01]  /*8b80*/  IMAD.MOV R22, RZ, RZ, -R22 ;  /* 0x000000ffff167224 */ /* 0x002fe200078e0a16 */
[----:B------:R-:W-:Y:S01]  /*8b90*/  SHF.R.U64 R5, R4, UR4, R5 ;  /* 0x0000000404057c19 */ /* 0x000fe20008001205 */
[----:B------:R-:W-:Y:S01]  /*8ba0*/  ULDC UR4, c[0x0][0x638] ;  /* 0x00018e0000047ab9 */ /* 0x000fe20000000800 */
[----:B------:R-:W-:Y:S01]  /*8bb0*/  LOP3.LUT R4, R20, UR17, RZ, 0xc0, !PT ;  /* 0x0000001114047c12 */ /* 0x000fe2000f8ec0ff */
[----:B--2---:R-:W-:Y:S01]  /*8bc0*/  @P2 IMAD R17, R21, R22, R6 ;  /* 0x0000001615112224 */ /* 0x004fe200078e0206 */
[----:B------:R-:W-:Y:S01]  /*8bd0*/  LOP3.LUT R18, R18, UR16, RZ, 0xc0, !PT ;  /* 0x0000001012127c12 */ /* 0x000fe2000f8ec0ff */
[----:B------:R-:W-:Y:S01]  /*8be0*/  IMAD.MOV R6, RZ, RZ, -R5 ;  /* 0x000000ffff067224 */ /* 0x000fe200078e0a05 */
[----:B------:R-:W-:Y:S01]  /*8bf0*/  ULDC UR5, c[0x0][0x610] ;  /* 0x0001840000057ab9 */ /* 0x000fe20000000800 */
[----:B------:R-:W-:Y:S02]  /*8c00*/  IMAD R4, R5, UR18, R4 ;  /* 0x0000001205047c24 */ /* 0x000fe4000f8e0204 */
[----:B------:R-:W-:Y:S01]  /*8c10*/  IMAD R19, R6, UR4, R19 ;  /* 0x0000000406137c24 */ /* 0x000fe2000f8e0213 */
[----:B------:R-:W-:Y:S01]  /*8c20*/  ULDC UR4, c[0x0][0x600] ;  /* 0x0001800000047ab9 */ /* 0x000fe20000000800 */
[----:B------:R-:W-:-:S02]  /*8c30*/  IMAD R17, R4, UR5, R17 ;  /* 0x0000000504117c24 */ /* 0x000fc4000f8e0211 */
[----:B------:R-:W-:Y:S02]  /*8c40*/  IMAD R6, R19, UR4, R18 ;  /* 0x0000000413067c24 */ /* 0x000fe4000f8e0212 */
[----:B------:R-:W-:Y:S02]  /*8c50*/  IMAD.MOV.U32 R10, RZ, RZ, 0x1 ;  /* 0x00000001ff0a7424 */ /* 0x000fe400078e00ff */
[----:B------:R-:W-:Y:S01]  /*8c60*/  IMAD.MOV.U32 R4, RZ, RZ, R16 ;  /* 0x000000ffff047224 */ /* 0x000fe200078e0010 */
[----:B------:R-:W-:Y:S02]  /*8c70*/  SEL R5, R6, R17, !P2 ;  /* 0x0000001106057207 */ /* 0x000fe40005000000 */
[----:B------:R-:W-:-:S07]  /*8c80*/  SEL R6, R17, R6, !P2 ;  /* 0x0000000611067207 */ /* 0x000fce0005000000 */
.L_x_179:
[----:B------:R-:W-:Y:S05]  /*8c90*/  BSYNC B1 ;  /* 0x0000000000017941 */ /* 0x000fea0003800000 */
.L_x_178:
[----:B------:R-:W-:-:S13]  /*8ca0*/  LOP3.LUT P1, RZ, R10, 0xff, RZ, 0xc0, !PT ;  /* 0x000000ff0aff7812 */ /* 0x000fda000782c0ff */
[----:B------:R-:W-:Y:S05]  /*8cb0*/  @P1 BRA `(.L_x_182) ;  /* 0xfffffff400441947 */ /* 0x000fea000383ffff */
[----:B------:R-:W-:Y:S05]  /*8cc0*/  BSYNC B0 ;  /* 0x0000000000007941 */ /* 0x000fea0003800000 */
.L_x_170:
[----:B------:R-:W-:-:S03]  /*8cd0*/  UMOV UR4, 0xffffffff ;  /* 0xffffffff00047882 */ /* 0x000fc60000000000 */
[----:B------:R-:W-:Y:S05]  /*8ce0*/  BRA.DIV UR4, `(.L_x_183) ;  /* 0x0000000604707947 */ /* 0x000fea000b800000 */
[----:B------:R-:W-:-:S13]  /*8cf0*/  ELECT P0, URZ, PT ;  /* 0x00000000003f782f */ /* 0x000fda0003800000 */
.L_x_200:
[----:B------:R-:W-:Y:S04]  /*8d00*/  BSSY B0, `(.L_x_184) ;  /* 0x0000034000007945 */ /* 0x000fe80003800000 */
[----:B------:R-:W-:Y:S05]  /*8d10*/  @!P0 BRA `(.L_x_185) ;  /* 0x0000000000c88947 */ /* 0x000fea0003800000 */
[----:B------:R-:W-:-:S04]  /*8d20*/  LOP3.LUT R7, R7, 0x2, RZ, 0xfc, !PT ;  /* 0x0000000207077812 */ /* 0x000fc800078efcff */
[----:B------:R-:W-:-:S13]  /*8d30*/  ISETP.NE.AND P0, PT, R7, 0x3, PT ;  /* 0x000000030700780c */ /* 0x000fda0003f05270 */
[----:B------:R-:W-:Y:S05]  /*8d40*/  @!P0 BRA `(.L_x_186) ;  /* 0x0000000000048947 */ /* 0x000fea0003800000 */
[----:B------:R-:W-:Y:S01]  /*8d50*/  BPT.TRAP 0x1 ;  /* 0x000000040000795c */ /* 0x000fe20000300000 */
.L_x_186:
[----:B------:R-:W0:Y:S01]  /*8d60*/  S2R R3, SR_CgaCtaId ;  /* 0x0000000000037919 */ /* 0x000e220000008800 */
[----:B------:R-:W-:Y:S02]  /*8d70*/  MOV R0, 0x400 ;  /* 0x0000040000007802 */ /* 0x000fe40000000f00 */
[----:B------:R-:W-:Y:S02]  /*8d80*/  SHF.L.U32 R2, R12, 0x1f, RZ ;  /* 0x0000001f0c027819 */ /* 0x000fe400000006ff */
[----:B0-----:R-:W-:-:S05]  /*8d90*/  LEA R0, R3, R0, 0x18 ;  /* 0x0000000003007211 */ /* 0x001fca00078ec0ff */
[----:B------:R-:W-:-:S04]  /*8da0*/  VIADD R0, R0, 0x28 ;  /* 0x0000002800007836 */ /* 0x000fc80000000000 */
[C---:B------:R-:W-:Y:S02]  /*8db0*/  IMAD R5, R15.reuse, 0x8, R0 ;  /* 0x000000080f057824 */ /* 0x040fe400078e0200 */
[----:B------:R-:W-:Y:S02]  /*8dc0*/  VIADD R15, R15, 0x1 ;  /* 0x000000010f0f7836 */ /* 0x000fe40000000000 */
[----:B------:R-:W0:Y:S03]  /*8dd0*/  SYNCS.PHASECHK.TRANS64.TRYWAIT P0, [R5+URZ], R2 ;  /* 0x00000002050075a7 */ /* 0x000e26000800017f */
[----:B------:R-:W-:-:S04]  /*8de0*/  ISETP.NE.AND P1, PT, R15, 0x5, PT ;  /* 0x000000050f00780c */ /* 0x000fc80003f25270 */
[----:B------:R-:W-:Y:S02]  /*8df0*/  SEL R3, RZ, 0x1, P1 ;  /* 0x00000001ff037807 */ /* 0x000fe40000800000 */
[----:B------:R-:W-:Y:S02]  /*8e00*/  SEL R15, R15, RZ, P1 ;  /* 0x000000ff0f0f7207 */ /* 0x000fe40000800000 */
[----:B------:R-:W-:-:S03]  /*8e10*/  LOP3.LUT R12, R12, R3, RZ, 0x3c, !PT ;  /* 0x000000030c0c7212 */ /* 0x000fc600078e3cff */
[----:B------:R-:W-:Y:S01]  /*8e20*/  IMAD R7, R15, 0x8, R0 ;  /* 0x000000080f077824 */ /* 0x000fe200078e0200 */
[----:B------:R-:W-:Y:S01]  /*8e30*/  SHF.L.U32 R4, R12, 0x1f, RZ ;  /* 0x0000001f0c047819 */ /* 0x000fe200000006ff */
[----:B0-----:R-:W-:Y:S06]  /*8e40*/  @!P0 BRA `(.L_x_187) ;  /* 0x00000004003c8947 */ /* 0x001fec0003800000 */
.L_x_201:
[----:B------:R-:W1:Y:S01]  /*8e50*/  SYNCS.PHASECHK.TRANS64.TRYWAIT P0, [R7+URZ], R4 ;  /* 0x00000004070075a7 */ /* 0x000e62000800017f */
[----:B0-----:R-:W-:-:S05]  /*8e60*/  VIADD R2, R15, 0x1 ;  /* 0x000000010f027836 */ /* 0x001fca0000000000 */
[----:B------:R-:W-:-:S04]  /*8e70*/  ISETP.NE.AND P1, PT, R2, 0x5, PT ;  /* 0x000000050200780c */ /* 0x000fc80003f25270 */
[----:B------:R-:W-:Y:S02]  /*8e80*/  SEL R3, RZ, 0x1, P1 ;  /* 0x00000001ff037807 */ /* 0x000fe40000800000 */
[----:B------:R-:W-:Y:S02]  /*8e90*/  SEL R9, R2, RZ, P1 ;  /* 0x000000ff02097207 */ /* 0x000fe40000800000 */
[----:B------:R-:W-:-:S03]  /*8ea0*/  LOP3.LUT R12, R12, R3, RZ, 0x3c, !PT ;  /* 0x000000030c0c7212 */ /* 0x000fc600078e3cff */
[----:B------:R-:W-:Y:S01]  /*8eb0*/  IMAD R8, R9, 0x8, R0 ;  /* 0x0000000809087824 */ /* 0x000fe200078e0200 */
[----:B------:R-:W-:Y:S01]  /*8ec0*/  SHF.L.U32 R5, R12, 0x1f, RZ ;  /* 0x0000001f0c057819 */ /* 0x000fe200000006ff */
[----:B-1----:R-:W-:Y:S06]  /*8ed0*/  @!P0 BRA `(.L_x_188) ;  /* 0x00000004002c8947 */ /* 0x002fec0003800000 */
.L_x_202:
[----:B------:R-:W1:Y:S01]  /*8ee0*/  SYNCS.PHASECHK.TRANS64.TRYWAIT P0, [R8+URZ], R5 ;  /* 0x00000005080075a7 */ /* 0x000e62000800017f */
[----:B------:R-:W-:-:S05]  /*8ef0*/  VIADD R2, R9, 0x1 ;  /* 0x0000000109027836 */ /* 0x000fca0000000000 */
[----:B------:R-:W-:-:S04]  /*8f00*/  ISETP.NE.AND P1, PT, R2, 0x5, PT ;  /* 0x000000050200780c */ /* 0x000fc80003f25270 */
[----:B------:R-:W-:Y:S02]  /*8f10*/  SEL R3, RZ, 0x1, P1 ;  /* 0x00000001ff037807 */ /* 0x000fe40000800000 */
[----:B0-----:R-:W-:Y:S02]  /*8f20*/  SEL R7, R2, RZ, P1 ;  /* 0x000000ff02077207 */ /* 0x001fe40000800000 */
[----:B------:R-:W-:-:S03]  /*8f30*/  LOP3.LUT R9, R12, R3, RZ, 0x3c, !PT ;  /* 0x000000030c097212 */ /* 0x000fc600078e3cff */
[----:B------:R-:W-:Y:S01]  /*8f40*/  IMAD R11, R7, 0x8, R0 ;  /* 0x00000008070b7824 */ /* 0x000fe200078e0200 */
[----:B------:R-:W-:Y:S01]  /*8f50*/  SHF.L.U32 R6, R9, 0x1f, RZ ;  /* 0x0000001f09067819 */ /* 0x000fe200000006ff */
[----:B-1----:R-:W-:Y:S06]  /*8f60*/  @!P0 BRA `(.L_x_189) ;  /* 0x00000004001c8947 */ /* 0x002fec0003800000 */
.L_x_203:
[----:B------:R-:W1:Y:S01]  /*8f70*/  SYNCS.PHASECHK.TRANS64.TRYWAIT P0, [R11+URZ], R6 ;  /* 0x000000060b0075a7 */ /* 0x000e62000800017f */
[----:B------:R-:W-:-:S05]  /*8f80*/  VIADD R2, R7, 0x1 ;  /* 0x0000000107027836 */ /* 0x000fca0000000000 */
[----:B------:R-:W-:-:S04]  /*8f90*/  ISETP.NE.AND P1, PT, R2, 0x5, PT ;  /* 0x000000050200780c */ /* 0x000fc80003f25270 */
[----:B------:R-:W-:Y:S02]  /*8fa0*/  SEL R4, RZ, 0x1, P1 ;  /* 0x00000001ff047807 */ /* 0x000fe40000800000 */
[----:B------:R-:W-:Y:S02]  /*8fb0*/  SEL R3, R2, RZ, P1 ;  /* 0x000000ff02037207 */ /* 0x000fe40000800000 */
[----:B------:R-:W-:Y:S01]  /*8fc0*/  LOP3.LUT R4, R9, R4, RZ, 0x3c, !PT ;  /* 0x0000000409047212 */ /* 0x000fe200078e3cff */
[----:B-1----:R-:W-:Y:S06]  /*8fd0*/  @!P0 BRA `(.L_x_190) ;  /* 0x0000000400148947 */ /* 0x002fec0003800000 */
.L_x_204:
[----:B------:R-:W-:Y:S01]  /*8fe0*/  IMAD R3, R3, 0x8, R0 ;  /* 0x0000000803037824 */ /* 0x000fe200078e0200 */
[----:B------:R-:W-:-:S07]  /*8ff0*/  SHF.L.U32 R0, R4, 0x1f, RZ ;  /* 0x0000001f04007819 */ /* 0x000fce00000006ff */
.L_x_191:
[----:B--2---:R2:W3:Y:S02]  /*9000*/  SYNCS.PHASECHK.TRANS64.TRYWAIT P0, [R3+URZ], R0 ;  /* 0x00000000030075a7 */ /* 0x0044e4000800017f */
[----:B---3--:R-:W-:Y:S05]  /*9010*/  @!P0 NANOSLEEP.SYNCS 0x989680 ;  /* 0x009896800000895d */ /* 0x008fea0003900000 */
[----:B------:R-:W3:Y:S02]  /*9020*/  @!P0 SYNCS.PHASECHK.TRANS64 P0, [R3+URZ], R0 ;  /* 0x00000000030085a7 */ /* 0x000ee4000800007f */
[----:B---3--:R-:W-:Y:S05]  /*9030*/  @!P0 BRA `(.L_x_191) ;  /* 0xfffffffc00f08947 */ /* 0x008fea000383ffff */
.L_x_185:
[----:B------:R-:W-:Y:S05]  /*9040*/  BSYNC B0 ;  /* 0x0000000000007941 */ /* 0x000fea0003800000 */
.L_x_184:
[----:B------:R-:W-:Y:S05]  /*9050*/  EXIT ;  /* 0x000000000000794d */ /* 0x000fea0003800000 */
.L_x_15:
[----:B0-----:R-:W-:-:S04]  /*9060*/  IMAD.U32 R17, RZ, RZ, UR11 ;  /* 0x0000000bff117e24 */ /* 0x001fc8000f8e00ff */
[----:B------:R0:W1:Y:S03]  /*9070*/  SYNCS.PHASECHK.TRANS64.TRYWAIT P0, [R17+URZ+-0x8], R16 ;  /* 0xfffff810110075a7 */ /* 0x000066000800017f */
[----:B-1----:R-:W-:Y:S05]  /*9080*/  @!P0 NANOSLEEP.SYNCS 0x989680 ;  /* 0x009896800000895d */ /* 0x002fea0003900000 */
[----:B------:R-:W1:Y:S02]  /*9090*/  @!P0 SYNCS.PHASECHK.TRANS64 P0, [R17+URZ+-0x8], R16 ;  /* 0xfffff810110085a7 */ /* 0x000e64000800007f */
[----:B-1----:R-:W-:Y:S05]  /*90a0*/  @!P0 BRA `(.L_x_15) ;  /* 0xfffffffc00ec8947 */ /* 0x002fea000383ffff */
[----:B------:R-:W-:Y:S05]  /*90b0*/  BRA `(.L_x_192) ;  /* 0xffffff8000ec7947 */ /* 0x000fea000383ffff */
.L_x_20:
[----:B-1----:R-:W-:-:S04]  /*90c0*/  IMAD.U32 R17, RZ, RZ, UR6 ;  /* 0x00000006ff117e24 */ /* 0x002fc8000f8e00ff */
[----:B------:R1:W2:Y:S03]  /*90d0*/  SYNCS.PHASECHK.TRANS64.TRYWAIT P0, [R17+URZ], R16 ;  /* 0x00000010110075a7 */ /* 0x0002a6000800017f */
[----:B--2---:R-:W-:Y:S05]  /*90e0*/  @!P0 NANOSLEEP.SYNCS 0x989680 ;  /* 0x009896800000895d */ /* 0x004fea0003900000 */
[----:B------:R-:W2:Y:S02]  /*90f0*/  @!P0 SYNCS.PHASECHK.TRANS64 P0, [R17+URZ], R16 ;  /* 0x00000010110085a7 */ /* 0x000ea4000800007f */
[----:B--2---:R-:W-:Y:S05]  /*9100*/  @!P0 BRA `(.L_x_20) ;  /* 0xfffffffc00ec8947 */ /* 0x004fea000383ffff */
[----:B------:R-:W-:Y:S05]  /*9110*/  BRA `(.L_x_19) ;  /* 0xffffff8800187947 */ /* 0x000fea000383ffff */
.L_x_26:
[----:B-1----:R-:W-:-:S04]  /*9120*/  IMAD.U32 R18, RZ, RZ, UR16 ;  /* 0x00000010ff127e24 */ /* 0x002fc8000f8e00ff */
[----:B------:R1:W2:Y:S03]  /*9130*/  SYNCS.PHASECHK.TRANS64.TRYWAIT P0, [R18+URZ], R17 ;  /* 0x00000011120075a7 */ /* 0x0002a6000800017f */
[----:B--2---:R-:W-:Y:S05]  /*9140*/  @!P0 NANOSLEEP.SYNCS 0x989680 ;  /* 0x009896800000895d */ /* 0x004fea0003900000 */
[----:B------:R-:W2:Y:S02]  /*9150*/  @!P0 SYNCS.PHASECHK.TRANS64 P0, [R18+URZ], R17 ;  /* 0x00000011120085a7 */ /* 0x000ea4000800007f */
[----:B--2---:R-:W-:Y:S05]  /*9160*/  @!P0 BRA `(.L_x_26) ;  /* 0xfffffffc00ec8947 */ /* 0x004fea000383ffff */
[----:B------:R-:W-:Y:S05]  /*9170*/  BRA `(.L_x_25) ;  /* 0xffffff9000807947 */ /* 0x000fea000383ffff */
.L_x_34:
[----:B0-----:R-:W-:-:S04]  /*9180*/  IMAD.U32 R17, RZ, RZ, UR11 ;  /* 0x0000000bff117e24 */ /* 0x001fc8000f8e00ff */
[----:B------:R0:W1:Y:S03]  /*9190*/  SYNCS.PHASECHK.TRANS64.TRYWAIT P0, [R17+URZ+0x8], R16 ;  /* 0x00000810110075a7 */ /* 0x000066000800017f */
[----:B-1----:R-:W-:Y:S05]  /*91a0*/  @!P0 NANOSLEEP.SYNCS 0x989680 ;  /* 0x009896800000895d */ /* 0x002fea0003900000 */
[----:B------:R-:W1:Y:S02]  /*91b0*/  @!P0 SYNCS.PHASECHK.TRANS64 P0, [R17+URZ+0x8], R16 ;  /* 0x00000810110085a7 */ /* 0x000e64000800007f */
[----:B-1----:R-:W-:Y:S05]  /*91c0*/  @!P0 BRA `(.L_x_34) ;  /* 0xfffffffc00ec8947 */ /* 0x002fea000383ffff */
[----:B------:R-:W-:Y:S05]  /*91d0*/  BRA `(.L_x_193) ;  /* 0xffffffa000087947 */ /* 0x000fea000383ffff */
.L_x_171:
[----:B------:R-:W-:Y:S01]  /*91e0*/  BSSY B1, `(.L_x_194) ;  /* 0x0000006000017945 */ /* 0x000fe20003800000 */
[----:B------:R-:W-:-:S07]  /*91f0*/  IMAD.MOV.U32 R10, RZ, RZ, -0x1 ;  /* 0xffffffffff0a7424 */ /* 0x000fce00078e00ff */
[----:B------:R-:W-:Y:S05]  /*9200*/  WARPSYNC.COLLECTIVE R10, `(.L_x_195) ;  /* 0x000000000a0c7348 */ /* 0x000fea0003c00000 */
[----:B------:R-:W-:Y:S02]  /*9210*/  ELECT P1, UR62, PT ;  /* 0x00000000003e782f */ /* 0x000fe40003820000 */
[----:B------:R-:W-:Y:S01]  /*9220*/  MOV R10, UR62 ;  /* 0x0000003e000a7c02 */ /* 0x000fe20008000f00 */
[----:B------:R-:W-:Y:S10]  /*9230*/  ENDCOLLECTIVE ;  /* 0x000000000000791b */ /* 0x000ff40003800000 */
.L_x_195:
[----:B------:R-:W-:Y:S05]  /*9240*/  BSYNC B1 ;  /* 0x0000000000017941 */ /* 0x000fea0003800000 */
.L_x_194:
[----:B------:R-:W-:Y:S05]  /*9250*/  BRA `(.L_x_196) ;  /* 0xffffffec00e87947 */ /* 0x000fea000383ffff */
.L_x_174:
[----:B-1----:R1:W2:Y:S02]  /*9260*/  SYNCS.PHASECHK.TRANS64.TRYWAIT P1, [R19+URZ+0x28], R10 ;  /* 0x0000280a130075a7 */ /* 0x0022a4000802017f */
[----:B--2---:R-:W-:Y:S05]  /*9270*/  @!P1 NANOSLEEP.SYNCS 0x989680 ;  /* 0x009896800000995d */ /* 0x004fea0003900000 */
[----:B------:R-:W2:Y:S02]  /*9280*/  @!P1 SYNCS.PHASECHK.TRANS64 P1, [R19+URZ+0x28], R10 ;  /* 0x0000280a130095a7 */ /* 0x000ea4000802007f */
[----:B--2---:R-:W-:Y:S05]  /*9290*/  @!P1 BRA `(.L_x_174) ;  /* 0xfffffffc00f09947 */ /* 0x004fea000383ffff */
[----:B------:R-:W-:Y:S05]  /*92a0*/  BRA `(.L_x_197) ;  /* 0xfffffff0001c7947 */ /* 0x000fea000383ffff */
.L_x_183:
[----:B------:R-:W-:Y:S01]  /*92b0*/  BSSY B0, `(.L_x_198) ;  /* 0x0000006000007945 */ /* 0x000fe20003800000 */
[----:B------:R-:W-:-:S07]  /*92c0*/  IMAD.MOV.U32 R10, RZ, RZ, -0x1 ;  /* 0xffffffffff0a7424 */ /* 0x000fce00078e00ff */
[----:B------:R-:W-:Y:S05]  /*92d0*/  WARPSYNC.COLLECTIVE R10, `(.L_x_199) ;  /* 0x000000000a0c7348 */ /* 0x000fea0003c00000 */
[----:B------:R-:W-:Y:S02]  /*92e0*/  ELECT P1, UR62, PT ;  /* 0x00000000003e782f */ /* 0x000fe40003820000 */
[----:B------:R-:W-:Y:S01]  /*92f0*/  MOV R10, UR62 ;  /* 0x0000003e000a7c02 */ /* 0x000fe20008000f00 */
[----:B------:R-:W-:Y:S10]  /*9300*/  ENDCOLLECTIVE ;  /* 0x000000000000791b */ /* 0x000ff40003800000 */
.L_x_199:
[----:B------:R-:W-:Y:S05]  /*9310*/  BSYNC B0 ;  /* 0x0000000000007941 */ /* 0x000fea0003800000 */
.L_x_198:
[----:B------:R-:W-:Y:S01]  /*9320*/  PLOP3.LUT P0, PT, P1, PT, PT, 0x80, 0x0 ;  /* 0x000000000000781c */ /* 0x000fe20000f0f070 */
[----:B------:R-:W-:-:S12]  /*9330*/  BRA `(.L_x_200) ;  /* 0xfffffff800707947 */ /* 0x000fd8000383ffff */
.L_x_187:
[----:B0-----:R0:W1:Y:S02]  /*9340*/  SYNCS.PHASECHK.TRANS64.TRYWAIT P0, [R5+URZ], R2 ;  /* 0x00000002050075a7 */ /* 0x001064000800017f */
[----:B-1----:R-:W-:Y:S05]  /*9350*/  @!P0 NANOSLEEP.SYNCS 0x989680 ;  /* 0x009896800000895d */ /* 0x002fea0003900000 */
[----:B------:R-:W1:Y:S02]  /*9360*/  @!P0 SYNCS.PHASECHK.TRANS64 P0, [R5+URZ], R2 ;  /* 0x00000002050085a7 */ /* 0x000e64000800007f */
[----:B-1----:R-:W-:Y:S05]  /*9370*/  @!P0 BRA `(.L_x_187) ;  /* 0xfffffffc00f08947 */ /* 0x002fea000383ffff */
[----:B------:R-:W-:Y:S05]  /*9380*/  BRA `(.L_x_201) ;  /* 0xfffffff800b07947 */ /* 0x000fea000383ffff */
.L_x_188:
[----:B0-----:R0:W1:Y:S02]  /*9390*/  SYNCS.PHASECHK.TRANS64.TRYWAIT P0, [R7+URZ], R4 ;  /* 0x00000004070075a7 */ /* 0x001064000800017f */
[----:B-1----:R-:W-:Y:S05]  /*93a0*/  @!P0 NANOSLEEP.SYNCS 0x989680 ;  /* 0x009896800000895d */ /* 0x002fea0003900000 */
[----:B------:R-:W1:Y:S02]  /*93b0*/  @!P0 SYNCS.PHASECHK.TRANS64 P0, [R7+URZ], R4 ;  /* 0x00000004070085a7 */ /* 0x000e64000800007f */
[----:B-1----:R-:W-:Y:S05]  /*93c0*/  @!P0 BRA `(.L_x_188) ;  /* 0xfffffffc00f08947 */ /* 0x002fea000383ffff */
[----:B------:R-:W-:Y:S05]  /*93d0*/  BRA `(.L_x_202) ;  /* 0xfffffff800c07947 */ /* 0x000fea000383ffff */
.L_x_189:
[----:B0-----:R0:W1:Y:S02]  /*93e0*/  SYNCS.PHASECHK.TRANS64.TRYWAIT P0, [R8+URZ], R5 ;  /* 0x00000005080075a7 */ /* 0x001064000800017f */
[----:B-1----:R-:W-:Y:S05]  /*93f0*/  @!P0 NANOSLEEP.SYNCS 0x989680 ;  /* 0x009896800000895d */ /* 0x002fea0003900000 */
[----:B------:R-:W1:Y:S02]  /*9400*/  @!P0 SYNCS.PHASECHK.TRANS64 P0, [R8+URZ], R5 ;  /* 0x00000005080085a7 */ /* 0x000e64000800007f */
[----:B-1----:R-:W-:Y:S05]  /*9410*/  @!P0 BRA `(.L_x_189) ;  /* 0xfffffffc00f08947 */ /* 0x002fea000383ffff */
[----:B------:R-:W-:Y:S05]  /*9420*/  BRA `(.L_x_203) ;  /* 0xfffffff800d07947 */ /* 0x000fea000383ffff */
.L_x_190:
[----:B-1----:R1:W2:Y:S02]  /*9430*/  SYNCS.PHASECHK.TRANS64.TRYWAIT P0, [R11+URZ], R6 ;  /* 0x000000060b0075a7 */ /* 0x0022a4000800017f */
[----:B--2---:R-:W-:Y:S05]  /*9440*/  @!P0 NANOSLEEP.SYNCS 0x989680 ;  /* 0x009896800000895d */ /* 0x004fea0003900000 */
[----:B------:R-:W2:Y:S02]  /*9450*/  @!P0 SYNCS.PHASECHK.TRANS64 P0, [R11+URZ], R6 ;  /* 0x000000060b0085a7 */ /* 0x000ea4000800007f */
[----:B--2---:R-:W-:Y:S05]  /*9460*/  @!P0 BRA `(.L_x_190) ;  /* 0xfffffffc00f08947 */ /* 0x004fea000383ffff */
[----:B------:R-:W-:Y:S05]  /*9470*/  BRA `(.L_x_204) ;  /* 0xfffffff800d87947 */ /* 0x000fea000383ffff */
.L_x_205:
[----:B------:R-:W-:-:S00]  /*9480*/  BRA `(.L_x_205) ;  /* 0xfffffffc00fc7947 */ /* 0x000fc0000383ffff */
[----:B------:R-:W-:-:S00]  /*9490*/  NOP ;  /* 0x0000000000007918 */ /* 0x000fc00000000000 */
        /* <DEDUP_REMOVED lines=14> */
.L_x_206:


//--------------------- .nv.shared._ZN7cutlass13device_kernelINS_4gemm6kernel13GemmUniversalIN4cute5tupleIJiiiiEEENS1_10collective13CollectiveMmaINS1_37MainloopSm90TmaGmmaWarpSpecializedFP8ILi5ENS5_IJNS4_1CILi1EEESB_SB_EEENS1_32KernelTmaWarpSpecializedPingpongEEENS5_IJNSA_ILi64EEENSA_ILi128EEESG_EEENS_12float_e5m2_tENS5_IJlSB_lEEESI_SJ_NS4_8TiledMMAINS4_8MMA_AtomIJNS4_4SM904GMMA31MMA_64x128x32_F32E5M2E5M2_SS_TNILNSN_7ScaleInE1ELSP_1EEEEEENS4_6LayoutISC_NS5_IJNSA_ILi0EEEST_ST_EEEEENS5_IJNS4_10UnderscoreESW_SW_EEEEENS4_13SM90_TMA_LOADENS4_14ComposedLayoutINS4_7SwizzleILi3ELi4ELi3EEENS4_18smem_ptr_flag_bitsILi8EEENSS_INS5_IJNSA_ILi8EEESG_EEENS5_IJSG_SB_EEEEEEEvNS4_8identityESZ_S19_vS1A_EENS_8epilogue10collective6detail29Sm90TmaWarpSpecializedAdapterINS1D_15DefaultEpilogueISI_SJ_SJ_NS1C_6thread17LinearCombinationISI_Li1EffLNS1H_9ScaleType4KindE0ELNS_15FloatRoundStyleE2ESI_EENS1_15EpilogueDefaultEEEEEvvEEEEvNT_6ParamsE --------------------------
	.section	.nv.shared._ZN7cutlass13device_kernelINS_4gemm6kernel13GemmUniversalIN4cute5tupleIJiiiiEEENS1_10collective13CollectiveMmaINS1_37MainloopSm90TmaGmmaWarpSpecializedFP8ILi5ENS5_IJNS4_1CILi1EEESB_SB_EEENS1_32KernelTmaWarpSpecializedPingpongEEENS5_IJNSA_ILi64EEENSA_ILi128EEESG_EEENS_12float_e5m2_tENS5_IJlSB_lEEESI_SJ_NS4_8TiledMMAINS4_8MMA_AtomIJNS4_4SM904GMMA31MMA_64x128x32_F32E5M2E5M2_SS_TNILNSN_7ScaleInE1ELSP_1EEEEEENS4_6LayoutISC_NS5_IJNSA_ILi0EEEST_ST_EEEEENS5_IJNS4_10UnderscoreESW_SW_EEEEENS4_13SM90_TMA_LOADENS4_14ComposedLayoutINS4_7SwizzleILi3ELi4ELi3EEENS4_18smem_ptr_flag_bitsILi8EEENSS_INS5_IJNSA_ILi8EEESG_EEENS5_IJSG_SB_EEEEEEEvNS4_8identityESZ_S19_vS1A_EENS_8epilogue10collective6detail29Sm90TmaWarpSpecializedAdapterINS1D_15DefaultEpilogueISI_SJ_SJ_NS1C_6thread17LinearCombinationISI_Li1EffLNS1H_9ScaleType4KindE0ELNS_15FloatRoundStyleE2ESI_EENS1_15EpilogueDefaultEEEEEvvEEEEvNT_6ParamsE,"aw",@nobits
	.sectionflags	@""
	.align	16
	.zero		1024


//--------------------- .nv.shared.reserved.0     --------------------------
	.section	.nv.shared.reserved.0,"aw",@nobits
	.weak		__nv_reservedSMEM_offset_0_alias
	.size		__nv_reservedSMEM_offset_0_alias, 0, 0
	.other		__nv_reservedSMEM_offset_0_alias,@"STO_CUDA_RESERVED_SHARED STV_DEFAULT"
__nv_reservedSMEM_offset_0_alias:
	.zero		0


//--------------------- .nv.global                --------------------------
	.section	.nv.global,"aw",@nobits
.nv.global:
	.type		_ZN40_INTERNAL_38fc3cc8_4_k_cu_c8431dcb_201644cute1_E,@object
	.size		_ZN40_INTERNAL_38fc3cc8_4_k_cu_c8431dcb_201644cute1_E,(_ZN40_INTERNAL_38fc3cc8_4_k_cu_c8431dcb_201644cuda3std3__45__cpo6cbeginE - _ZN40_INTERNAL_38fc3cc8_4_k_cu_c8431dcb_201644cute1_E)
_ZN40_INTERNAL_38fc3cc8_4_k_cu_c8431dcb_201644cute1_E:
	.zero		1
	.type		_ZN40_INTERNAL_38fc3cc8_4_k_cu_c8431dcb_201644cuda3std3__45__cpo6cbeginE,@object
	.size		_ZN40_INTERNAL_38fc3cc8_4_k_cu_c8431dcb_201644cuda3std3__45__cpo6cbeginE,(_ZN40_INTERNAL_38fc3cc8_4_k_cu_c8431dcb_201644cuda3std3__48in_placeE - _ZN40_INTERNAL_38fc3cc8_4_k_cu_c8431dcb_201644cuda3std3__45__cpo6cbeginE)
_ZN40_INTERNAL_38fc3cc8_4_k_cu_c8431dcb_201644cuda3std3__45__cpo6cbeginE:
	.zero		1
	.type		_ZN40_INTERNAL_38fc3cc8_4_k_cu_c8431dcb_201644cuda3std3__48in_placeE,@object
	.size		_ZN40_INTERNAL_38fc3cc8_4_k_cu_c8431dcb_201644cuda3std3__48in_placeE,(_ZN40_INTERNAL_38fc3cc8_4_k_cu_c8431dcb_201644cuda3std6ranges3__45__cpo9iter_moveE - _ZN40_INTERNAL_38fc3cc8_4_k_cu_c8431dcb_201644cuda3std3__48in_placeE)
_ZN40_INTERNAL_38fc3cc8_4_k_cu_c8431dcb_201644cuda3std3__48in_placeE:
	.zero		1
	.type		_ZN40_INTERNAL_38fc3cc8_4_k_cu_c8431dcb_201644cuda3std6ranges3__45__cpo9iter_moveE,@object
	.size		_ZN40_INTERNAL_38fc3cc8_4_k_cu_c8431dcb_201644cuda3std6ranges3__45__cpo9iter_moveE,(_ZN40_INTERNAL_38fc3cc8_4_k_cu_c8431dcb_201644cuda3std3__45__cpo5beginE - _ZN40_INTERNAL_38fc3cc8_4_k_cu_c8431dcb_201644cuda3std6ranges3__45__cpo9iter_moveE)
_ZN40_INTERNAL_38fc3cc8_4_k_cu_c8431dcb_201644cuda3std6ranges3__45__cpo9iter_moveE:
	.zero		1
	.type		_ZN40_INTERNAL_38fc3cc8_4_k_cu_c8431dcb_201644cuda3std3__45__cpo5beginE,@object
	.size		_ZN40_INTERNAL_38fc3cc8_4_k_cu_c8431dcb_201644cuda3std3__45__cpo5beginE,(_ZN40_INTERNAL_38fc3cc8_4_k_cu_c8431dcb_201644cuda3std3__442_GLOBAL__N__38fc3cc8_4_k_cu_c8431dcb_201646ignoreE - _ZN40_INTERNAL_38fc3cc8_4_k_cu_c8431dcb_201644cuda3std3__45__cpo5beginE)
_ZN40_INTERNAL_38fc3cc8_4_k_cu_c8431dcb_201644cuda3std3__45__cpo5beginE:
	.zero		1
	.type		_ZN40_INTERNAL_38fc3cc8_4_k_cu_c8431dcb_201644cuda3std3__442_GLOBAL__N__38fc3cc8_4_k_cu_c8431dcb_201646ignoreE,@object
	.size		_ZN40_INTERNAL_38fc3cc8_4_k_cu_c8431dcb_201644cuda3std3__442_GLOBAL__N__38fc3cc8_4_k_cu_c8431dcb_201646ignoreE,(_ZN40_INTERNAL_38fc3cc8_4_k_cu_c8431dcb_201644cute7productE - _ZN40_INTERNAL_38fc3cc8_4_k_cu_c8431dcb_201644cuda3std3__442_GLOBAL__N__38fc3cc8_4_k_cu_c8431dcb_201646ignoreE)
_ZN40_INTERNAL_38fc3cc8_4_k_cu_c8431dcb_201644cuda3std3__442_GLOBAL__N__38fc3cc8_4_k_cu_c8431dcb_201646ignoreE:
	.zero		1
	.type		_ZN40_INTERNAL_38fc3cc8_4_k_cu_c8431dcb_201644cute7productE,@object
	.size		_ZN40_INTERNAL_38fc3cc8_4_k_cu_c8431dcb_201644cute7productE,(_ZN40_INTERNAL_38fc3cc8_4_k_cu_c8431dcb_201644cuda3std3__45__cpo3endE - _ZN40_INTERNAL_38fc3cc8_4_k_cu_c8431dcb_201644cute7productE)
_ZN40_INTERNAL_38fc3cc8_4_k_cu_c8431dcb_201644cute7productE:
	.zero		1
	.type		_ZN40_INTERNAL_38fc3cc8_4_k_cu_c8431dcb_201644cuda3std3__45__cpo3endE,@object
	.size		_ZN40_INTERNAL_38fc3cc8_4_k_cu_c8431dcb_201644cuda3std3__45__cpo3endE,(_ZN40_INTERNAL_38fc3cc8_4_k_cu_c8431dcb_201644cuda3std3__419piecewise_constructE - _ZN40_INTERNAL_38fc3cc8_4_k_cu_c8431dcb_201644cuda3std3__45__cpo3endE)
_ZN40_INTERNAL_38fc3cc8_4_k_cu_c8431dcb_201644cuda3std3__45__cpo3endE:
	.zero		1
	.type		_ZN40_INTERNAL_38fc3cc8_4_k_cu_c8431dcb_201644cuda3std3__419piecewise_constructE,@object
	.size		_ZN40_INTERNAL_38fc3cc8_4_k_cu_c8431dcb_201644cuda3std3__419piecewise_constructE,(_ZN40_INTERNAL_38fc3cc8_4_k_cu_c8431dcb_201644cuda3std3__45__cpo4cendE - _ZN40_INTERNAL_38fc3cc8_4_k_cu_c8431dcb_201644cuda3std3__419piecewise_constructE)
_ZN40_INTERNAL_38fc3cc8_4_k_cu_c8431dcb_201644cuda3std3__419piecewise_constructE:
	.zero		1
	.type		_ZN40_INTERNAL_38fc3cc8_4_k_cu_c8431dcb_201644cuda3std3__45__cpo4cendE,@object
	.size		_ZN40_INTERNAL_38fc3cc8_4_k_cu_c8431dcb_201644cuda3std3__45__cpo4cendE,(_ZN40_INTERNAL_38fc3cc8_4_k_cu_c8431dcb_201644cuda3std6ranges3__45__cpo4swapE - _ZN40_INTERNAL_38fc3cc8_4_k_cu_c8431dcb_201644cuda3std3__45__cpo4cendE)
_ZN40_INTERNAL_38fc3cc8_4_k_cu_c8431dcb_201644cuda3std3__45__cpo4cendE:
	.zero		1
	.type		_ZN40_INTERNAL_38fc3cc8_4_k_cu_c8431dcb_201644cuda3std6ranges3__45__cpo4swapE,@object
	.size		_ZN40_INTERNAL_38fc3cc8_4_k_cu_c8431dcb_201644cuda3std6ranges3__45__cpo4swapE,(.L_7 - _ZN40_INTERNAL_38fc3cc8_4_k_cu_c8431dcb_201644cuda3std6ranges3__45__cpo4swapE)
_ZN40_INTERNAL_38fc3cc8_4_k_cu_c8431dcb_201644cuda3std6ranges3__45__cpo4swapE:
	.zero		1
.L_7:


//--------------------- .nv.constant0._ZN7cutlass13device_kernelINS_4gemm6kernel13GemmUniversalIN4cute5tupleIJiiiiEEENS1_10collective13CollectiveMmaINS1_37MainloopSm90TmaGmmaWarpSpecializedFP8ILi5ENS5_IJNS4_1CILi1EEESB_SB_EEENS1_32KernelTmaWarpSpecializedPingpongEEENS5_IJNSA_ILi64EEENSA_ILi128EEESG_EEENS_12float_e5m2_tENS5_IJlSB_lEEESI_SJ_NS4_8TiledMMAINS4_8MMA_AtomIJNS4_4SM904GMMA31MMA_64x128x32_F32E5M2E5M2_SS_TNILNSN_7ScaleInE1ELSP_1EEEEEENS4_6LayoutISC_NS5_IJNSA_ILi0EEEST_ST_EEEEENS5_IJNS4_10UnderscoreESW_SW_EEEEENS4_13SM90_TMA_LOADENS4_14ComposedLayoutINS4_7SwizzleILi3ELi4ELi3EEENS4_18smem_ptr_flag_bitsILi8EEENSS_INS5_IJNSA_ILi8EEESG_EEENS5_IJSG_SB_EEEEEEEvNS4_8identityESZ_S19_vS1A_EENS_8epilogue10collective6detail29Sm90TmaWarpSpecializedAdapterINS1D_15DefaultEpilogueISI_SJ_SJ_NS1C_6thread17LinearCombinationISI_Li1EffLNS1H_9ScaleType4KindE0ELNS_15FloatRoundStyleE2ESI_EENS1_15EpilogueDefaultEEEEEvvEEEEvNT_6ParamsE --------------------------
	.section	.nv.constant0._ZN7cutlass13device_kernelINS_4gemm6kernel13GemmUniversalIN4cute5tupleIJiiiiEEENS1_10collective13CollectiveMmaINS1_37MainloopSm90TmaGmmaWarpSpecializedFP8ILi5ENS5_IJNS4_1CILi1EEESB_SB_EEENS1_32KernelTmaWarpSpecializedPingpongEEENS5_IJNSA_ILi64EEENSA_ILi128EEESG_EEENS_12float_e5m2_tENS5_IJlSB_lEEESI_SJ_NS4_8TiledMMAINS4_8MMA_AtomIJNS4_4SM904GMMA31MMA_64x128x32_F32E5M2E5M2_SS_TNILNSN_7ScaleInE1ELSP_1EEEEEENS4_6LayoutISC_NS5_IJNSA_ILi0EEEST_ST_EEEEENS5_IJNS4_10UnderscoreESW_SW_EEEEENS4_13SM90_TMA_LOADENS4_14ComposedLayoutINS4_7SwizzleILi3ELi4ELi3EEENS4_18smem_ptr_flag_bitsILi8EEENSS_INS5_IJNSA_ILi8EEESG_EEENS5_IJSG_SB_EEEEEEEvNS4_8identityESZ_S19_vS1A_EENS_8epilogue10collective6detail29Sm90TmaWarpSpecializedAdapterINS1D_15DefaultEpilogueISI_SJ_SJ_NS1C_6thread17LinearCombinationISI_Li1EffLNS1H_9ScaleType4KindE0ELNS_15FloatRoundStyleE2ESI_EENS1_15EpilogueDefaultEEEEEvvEEEEvNT_6ParamsE,"a",@progbits
	.sectionflags	@""
	.align	4
.nv.constant0._ZN7cutlass13device_kernelINS_4gemm6kernel13GemmUniversalIN4cute5tupleIJiiiiEEENS1_10collective13CollectiveMmaINS1_37MainloopSm90TmaGmmaWarpSpecializedFP8ILi5ENS5_IJNS4_1CILi1EEESB_SB_EEENS1_32KernelTmaWarpSpecializedPingpongEEENS5_IJNSA_ILi64EEENSA_ILi128EEESG_EEENS_12float_e5m2_tENS5_IJlSB_lEEESI_SJ_NS4_8TiledMMAINS4_8MMA_AtomIJNS4_4SM904GMMA31MMA_64x128x32_F32E5M2E5M2_SS_TNILNSN_7ScaleInE1ELSP_1EEEEEENS4_6LayoutISC_NS5_IJNSA_ILi0EEEST_ST_EEEEENS5_IJNS4_10UnderscoreESW_SW_EEEEENS4_13SM90_TMA_LOADENS4_14ComposedLayoutINS4_7SwizzleILi3ELi4ELi3EEENS4_18smem_ptr_flag_bitsILi8EEENSS_INS5_IJNSA_ILi8EEESG_EEENS5_IJSG_SB_EEEEEEEvNS4_8identityESZ_S19_vS1A_EENS_8epilogue10collective6detail29Sm90TmaWarpSpecializedAdapterINS1D_15DefaultEpilogueISI_SJ_SJ_NS1C_6thread17LinearCombinationISI_Li1EffLNS1H_9ScaleType4KindE0ELNS_15FloatRoundStyleE2ESI_EENS1_15EpilogueDefaultEEEEEvvEEEEvNT_6ParamsE:
	.zero		1664


//--------------------- SYMBOLS --------------------------

	.type		.nv.reservedSmem.offset0,@object
	.size		.nv.reservedSmem.offset0,0x4
